//
// Generated by NVIDIA NVVM Compiler
//
// Compiler Build ID: CL-36424714
// Cuda compilation tools, release 13.0, V13.0.88
// Based on NVVM 20.0.0
//

.version 9.0
.target sm_100
.address_size 64

	// .globl	_Z17convolutionRowGPUPdS_S_iii

.visible .entry _Z17convolutionRowGPUPdS_S_iii(
	.param .u64 .ptr .align 1 _Z17convolutionRowGPUPdS_S_iii_param_0,
	.param .u64 .ptr .align 1 _Z17convolutionRowGPUPdS_S_iii_param_1,
	.param .u64 .ptr .align 1 _Z17convolutionRowGPUPdS_S_iii_param_2,
	.param .u32 _Z17convolutionRowGPUPdS_S_iii_param_3,
	.param .u32 _Z17convolutionRowGPUPdS_S_iii_param_4,
	.param .u32 _Z17convolutionRowGPUPdS_S_iii_param_5
)
{
	.reg .pred 	%p<52>;
	.reg .b32 	%r<69>;
	.reg .b64 	%rd<25>;
	.reg .b64 	%fd<86>;

	ld.param.u64 	%rd10, [_Z17convolutionRowGPUPdS_S_iii_param_0];
	ld.param.u64 	%rd11, [_Z17convolutionRowGPUPdS_S_iii_param_1];
	ld.param.u64 	%rd12, [_Z17convolutionRowGPUPdS_S_iii_param_2];
	ld.param.u32 	%r30, [_Z17convolutionRowGPUPdS_S_iii_param_3];
	ld.param.u32 	%r31, [_Z17convolutionRowGPUPdS_S_iii_param_5];
	cvta.to.global.u64 	%rd1, %rd12;
	cvta.to.global.u64 	%rd2, %rd11;
	setp.lt.s32 	%p1, %r31, 0;
	@%p1 bra 	$L__BB0_40;
	cvta.to.global.u64 	%rd13, %rd10;
	neg.s32 	%r67, %r31;
	mov.u32 	%r32, %ctaid.y;
	shl.b32 	%r33, %r32, 4;
	mov.u32 	%r34, %tid.y;
	add.s32 	%r35, %r33, %r34;
	mov.u32 	%r36, %ctaid.x;
	shl.b32 	%r2, %r36, 4;
	mov.u32 	%r3, %tid.x;
	add.s32 	%r4, %r2, %r3;
	mul.lo.s32 	%r5, %r30, %r35;
	add.s32 	%r6, %r5, %r4;
	mul.wide.s32 	%rd14, %r6, 8;
	add.s64 	%rd3, %rd13, %rd14;
	setp.lt.u32 	%p2, %r31, 4;
	mov.f64 	%fd78, 0d0000000000000000;
	@%p2 bra 	$L__BB0_21;
	shl.b32 	%r62, %r31, 1;
	sub.s32 	%r65, 3, %r31;
	and.b32  	%r37, %r62, -8;
	neg.s32 	%r64, %r37;
	add.s32 	%r38, %r3, %r5;
	add.s32 	%r39, %r38, %r2;
	sub.s32 	%r63, %r39, %r31;
	sub.s32 	%r61, %r4, %r31;
	mov.f64 	%fd78, 0d0000000000000000;
$L__BB0_3:
	.pragma "nounroll";
	setp.lt.s32 	%p3, %r61, 0;
	setp.ge.s32 	%p4, %r61, %r30;
	mul.wide.s32 	%rd15, %r62, 8;
	add.s64 	%rd4, %rd1, %rd15;
	mul.wide.s32 	%rd16, %r63, 8;
	add.s64 	%rd5, %rd2, %rd16;
	or.pred  	%p5, %p3, %p4;
	@%p5 bra 	$L__BB0_5;
	ld.global.f64 	%fd37, [%rd5];
	ld.global.f64 	%fd38, [%rd4];
	fma.rn.f64 	%fd78, %fd37, %fd38, %fd78;
$L__BB0_5:
	st.global.f64 	[%rd3], %fd78;
	add.s32 	%r40, %r61, 1;
	setp.lt.s32 	%p6, %r40, 0;
	setp.ge.s32 	%p7, %r40, %r30;
	or.pred  	%p8, %p6, %p7;
	@%p8 bra 	$L__BB0_7;
	ld.global.f64 	%fd39, [%rd5+8];
	ld.global.f64 	%fd40, [%rd4+-8];
	fma.rn.f64 	%fd78, %fd39, %fd40, %fd78;
$L__BB0_7:
	st.global.f64 	[%rd3], %fd78;
	add.s32 	%r41, %r61, 2;
	setp.lt.s32 	%p9, %r41, 0;
	setp.ge.s32 	%p10, %r41, %r30;
	or.pred  	%p11, %p9, %p10;
	@%p11 bra 	$L__BB0_9;
	ld.global.f64 	%fd41, [%rd5+16];
	ld.global.f64 	%fd42, [%rd4+-16];
	fma.rn.f64 	%fd78, %fd41, %fd42, %fd78;
$L__BB0_9:
	st.global.f64 	[%rd3], %fd78;
	add.s32 	%r42, %r61, 3;
	setp.lt.s32 	%p12, %r42, 0;
	setp.ge.s32 	%p13, %r42, %r30;
	or.pred  	%p14, %p12, %p13;
	@%p14 bra 	$L__BB0_11;
	ld.global.f64 	%fd43, [%rd5+24];
	ld.global.f64 	%fd44, [%rd4+-24];
	fma.rn.f64 	%fd78, %fd43, %fd44, %fd78;
$L__BB0_11:
	st.global.f64 	[%rd3], %fd78;
	add.s32 	%r43, %r61, 4;
	setp.lt.s32 	%p15, %r43, 0;
	setp.ge.s32 	%p16, %r43, %r30;
	or.pred  	%p17, %p15, %p16;
	@%p17 bra 	$L__BB0_13;
	ld.global.f64 	%fd45, [%rd5+32];
	ld.global.f64 	%fd46, [%rd4+-32];
	fma.rn.f64 	%fd78, %fd45, %fd46, %fd78;
$L__BB0_13:
	st.global.f64 	[%rd3], %fd78;
	add.s32 	%r44, %r61, 5;
	setp.lt.s32 	%p18, %r44, 0;
	setp.ge.s32 	%p19, %r44, %r30;
	or.pred  	%p20, %p18, %p19;
	@%p20 bra 	$L__BB0_15;
	ld.global.f64 	%fd47, [%rd5+40];
	ld.global.f64 	%fd48, [%rd4+-40];
	fma.rn.f64 	%fd78, %fd47, %fd48, %fd78;
$L__BB0_15:
	st.global.f64 	[%rd3], %fd78;
	add.s32 	%r45, %r61, 6;
	setp.lt.s32 	%p21, %r45, 0;
	setp.ge.s32 	%p22, %r45, %r30;
	or.pred  	%p23, %p21, %p22;
	@%p23 bra 	$L__BB0_17;
	ld.global.f64 	%fd49, [%rd5+48];
	ld.global.f64 	%fd50, [%rd4+-48];
	fma.rn.f64 	%fd78, %fd49, %fd50, %fd78;
$L__BB0_17:
	st.global.f64 	[%rd3], %fd78;
	add.s32 	%r46, %r61, 7;
	setp.lt.s32 	%p24, %r46, 0;
	setp.ge.s32 	%p25, %r46, %r30;
	or.pred  	%p26, %p24, %p25;
	@%p26 bra 	$L__BB0_19;
	ld.global.f64 	%fd51, [%rd5+56];
	ld.global.f64 	%fd52, [%rd4+-56];
	fma.rn.f64 	%fd78, %fd51, %fd52, %fd78;
$L__BB0_19:
	st.global.f64 	[%rd3], %fd78;
	add.s32 	%r65, %r65, 8;
	add.s32 	%r64, %r64, 8;
	add.s32 	%r63, %r63, 8;
	add.s32 	%r62, %r62, -8;
	add.s32 	%r61, %r61, 8;
	setp.ne.s32 	%p27, %r64, 0;
	@%p27 bra 	$L__BB0_3;
	add.s32 	%r67, %r65, -3;
$L__BB0_21:
	shl.b32 	%r47, %r31, 1;
	and.b32  	%r48, %r47, 6;
	setp.lt.u32 	%p28, %r48, 3;
	@%p28 bra 	$L__BB0_31;
	add.s32 	%r24, %r67, %r4;
	setp.lt.s32 	%p29, %r24, 0;
	setp.ge.s32 	%p30, %r24, %r30;
	sub.s32 	%r49, %r31, %r67;
	mul.wide.s32 	%rd17, %r49, 8;
	add.s64 	%rd6, %rd1, %rd17;
	add.s32 	%r50, %r6, %r67;
	mul.wide.s32 	%rd18, %r50, 8;
	add.s64 	%rd7, %rd2, %rd18;
	or.pred  	%p31, %p29, %p30;
	@%p31 bra 	$L__BB0_24;
	ld.global.f64 	%fd53, [%rd7];
	ld.global.f64 	%fd54, [%rd6];
	fma.rn.f64 	%fd78, %fd53, %fd54, %fd78;
$L__BB0_24:
	st.global.f64 	[%rd3], %fd78;
	add.s32 	%r51, %r24, 1;
	setp.lt.s32 	%p32, %r51, 0;
	setp.ge.s32 	%p33, %r51, %r30;
	or.pred  	%p34, %p32, %p33;
	@%p34 bra 	$L__BB0_26;
	ld.global.f64 	%fd55, [%rd7+8];
	ld.global.f64 	%fd56, [%rd6+-8];
	fma.rn.f64 	%fd78, %fd55, %fd56, %fd78;
$L__BB0_26:
	st.global.f64 	[%rd3], %fd78;
	add.s32 	%r52, %r24, 2;
	setp.lt.s32 	%p35, %r52, 0;
	setp.ge.s32 	%p36, %r52, %r30;
	or.pred  	%p37, %p35, %p36;
	@%p37 bra 	$L__BB0_28;
	ld.global.f64 	%fd57, [%rd7+16];
	ld.global.f64 	%fd58, [%rd6+-16];
	fma.rn.f64 	%fd78, %fd57, %fd58, %fd78;
$L__BB0_28:
	st.global.f64 	[%rd3], %fd78;
	add.s32 	%r53, %r24, 3;
	setp.lt.s32 	%p38, %r53, 0;
	setp.ge.s32 	%p39, %r53, %r30;
	or.pred  	%p40, %p38, %p39;
	@%p40 bra 	$L__BB0_30;
	ld.global.f64 	%fd59, [%rd7+24];
	ld.global.f64 	%fd60, [%rd6+-24];
	fma.rn.f64 	%fd78, %fd59, %fd60, %fd78;
$L__BB0_30:
	st.global.f64 	[%rd3], %fd78;
	add.s32 	%r67, %r67, 4;
$L__BB0_31:
	and.b32  	%r54, %r31, 1;
	setp.eq.b32 	%p41, %r54, 1;
	not.pred 	%p42, %p41;
	@%p42 bra 	$L__BB0_37;
	add.s32 	%r27, %r67, %r4;
	setp.lt.s32 	%p43, %r27, 0;
	setp.ge.s32 	%p44, %r27, %r30;
	sub.s32 	%r55, %r31, %r67;
	mul.wide.s32 	%rd19, %r55, 8;
	add.s64 	%rd8, %rd1, %rd19;
	add.s32 	%r56, %r6, %r67;
	mul.wide.s32 	%rd20, %r56, 8;
	add.s64 	%rd9, %rd2, %rd20;
	or.pred  	%p45, %p43, %p44;
	@%p45 bra 	$L__BB0_34;
	ld.global.f64 	%fd61, [%rd9];
	ld.global.f64 	%fd62, [%rd8];
	fma.rn.f64 	%fd78, %fd61, %fd62, %fd78;
$L__BB0_34:
	st.global.f64 	[%rd3], %fd78;
	add.s32 	%r57, %r27, 1;
	setp.lt.s32 	%p46, %r57, 0;
	setp.ge.s32 	%p47, %r57, %r30;
	or.pred  	%p48, %p46, %p47;
	@%p48 bra 	$L__BB0_36;
	ld.global.f64 	%fd63, [%rd9+8];
	ld.global.f64 	%fd64, [%rd8+-8];
	fma.rn.f64 	%fd78, %fd63, %fd64, %fd78;
$L__BB0_36:
	st.global.f64 	[%rd3], %fd78;
	add.s32 	%r67, %r67, 2;
$L__BB0_37:
	add.s32 	%r58, %r67, %r4;
	setp.lt.s32 	%p49, %r58, 0;
	setp.ge.s32 	%p50, %r58, %r30;
	or.pred  	%p51, %p49, %p50;
	@%p51 bra 	$L__BB0_39;
	add.s32 	%r59, %r6, %r67;
	mul.wide.s32 	%rd21, %r59, 8;
	add.s64 	%rd22, %rd2, %rd21;
	ld.global.f64 	%fd65, [%rd22];
	sub.s32 	%r60, %r31, %r67;
	mul.wide.s32 	%rd23, %r60, 8;
	add.s64 	%rd24, %rd1, %rd23;
	ld.global.f64 	%fd66, [%rd24];
	fma.rn.f64 	%fd78, %fd65, %fd66, %fd78;
$L__BB0_39:
	st.global.f64 	[%rd3], %fd78;
$L__BB0_40:
	ret;

}
	// .globl	_Z20convolutionColumnGPUPdS_S_iii
.visible .entry _Z20convolutionColumnGPUPdS_S_iii(
	.param .u64 .ptr .align 1 _Z20convolutionColumnGPUPdS_S_iii_param_0,
	.param .u64 .ptr .align 1 _Z20convolutionColumnGPUPdS_S_iii_param_1,
	.param .u64 .ptr .align 1 _Z20convolutionColumnGPUPdS_S_iii_param_2,
	.param .u32 _Z20convolutionColumnGPUPdS_S_iii_param_3,
	.param .u32 _Z20convolutionColumnGPUPdS_S_iii_param_4,
	.param .u32 _Z20convolutionColumnGPUPdS_S_iii_param_5
)
{
	.reg .pred 	%p<52>;
	.reg .b32 	%r<116>;
	.reg .b64 	%rd<50>;
	.reg .b64 	%fd<86>;

	ld.param.u64 	%rd7, [_Z20convolutionColumnGPUPdS_S_iii_param_0];
	ld.param.u64 	%rd9, [_Z20convolutionColumnGPUPdS_S_iii_param_1];
	ld.param.u32 	%r55, [_Z20convolutionColumnGPUPdS_S_iii_param_3];
	ld.param.u32 	%r56, [_Z20convolutionColumnGPUPdS_S_iii_param_4];
	ld.param.u32 	%r57, [_Z20convolutionColumnGPUPdS_S_iii_param_5];
	cvta.to.global.u64 	%rd1, %rd9;
	setp.lt.s32 	%p1, %r57, 0;
	@%p1 bra 	$L__BB1_40;
	cvta.to.global.u64 	%rd10, %rd7;
	neg.s32 	%r114, %r57;
	mov.u32 	%r58, %ctaid.y;
	shl.b32 	%r59, %r58, 4;
	mov.u32 	%r60, %tid.y;
	add.s32 	%r2, %r59, %r60;
	mov.u32 	%r61, %ctaid.x;
	shl.b32 	%r3, %r61, 4;
	mov.u32 	%r4, %tid.x;
	add.s32 	%r5, %r3, %r4;
	mad.lo.s32 	%r62, %r55, %r2, %r5;
	mul.wide.s32 	%rd11, %r62, 8;
	add.s64 	%rd2, %rd10, %rd11;
	setp.lt.u32 	%p2, %r57, 4;
	mov.f64 	%fd78, 0d0000000000000000;
	@%p2 bra 	$L__BB1_21;
	shl.b32 	%r110, %r57, 1;
	sub.s32 	%r112, 3, %r57;
	and.b32  	%r63, %r110, -8;
	neg.s32 	%r111, %r63;
	sub.s32 	%r109, %r2, %r57;
	mul.lo.s32 	%r64, %r55, %r109;
	add.s32 	%r65, %r64, %r55;
	add.s32 	%r66, %r4, %r65;
	add.s32 	%r108, %r66, %r3;
	add.s32 	%r67, %r109, 2;
	mad.lo.s32 	%r68, %r55, %r67, %r4;
	add.s32 	%r107, %r68, %r3;
	add.s32 	%r69, %r109, 3;
	mad.lo.s32 	%r70, %r55, %r69, %r4;
	add.s32 	%r106, %r70, %r3;
	add.s32 	%r71, %r109, 4;
	mad.lo.s32 	%r72, %r55, %r71, %r4;
	add.s32 	%r105, %r72, %r3;
	add.s32 	%r73, %r109, 5;
	mad.lo.s32 	%r74, %r55, %r73, %r4;
	add.s32 	%r104, %r74, %r3;
	add.s32 	%r75, %r109, 6;
	mad.lo.s32 	%r76, %r55, %r75, %r4;
	add.s32 	%r103, %r76, %r3;
	add.s32 	%r77, %r109, 7;
	mad.lo.s32 	%r78, %r55, %r77, %r4;
	add.s32 	%r102, %r78, %r3;
	add.s32 	%r79, %r4, %r64;
	add.s32 	%r101, %r79, %r3;
	mov.f64 	%fd78, 0d0000000000000000;
$L__BB1_3:
	.pragma "nounroll";
	ld.param.u64 	%rd48, [_Z20convolutionColumnGPUPdS_S_iii_param_2];
	setp.lt.s32 	%p3, %r109, 0;
	setp.ge.s32 	%p4, %r109, %r56;
	cvta.to.global.u64 	%rd12, %rd48;
	mul.wide.s32 	%rd13, %r110, 8;
	add.s64 	%rd3, %rd12, %rd13;
	or.pred  	%p5, %p3, %p4;
	@%p5 bra 	$L__BB1_5;
	mul.wide.s32 	%rd14, %r101, 8;
	add.s64 	%rd15, %rd1, %rd14;
	ld.global.f64 	%fd37, [%rd15];
	ld.global.f64 	%fd38, [%rd3];
	fma.rn.f64 	%fd78, %fd37, %fd38, %fd78;
$L__BB1_5:
	st.global.f64 	[%rd2], %fd78;
	add.s32 	%r80, %r109, 1;
	setp.lt.s32 	%p6, %r80, 0;
	setp.ge.s32 	%p7, %r80, %r56;
	or.pred  	%p8, %p6, %p7;
	@%p8 bra 	$L__BB1_7;
	mul.wide.s32 	%rd16, %r108, 8;
	add.s64 	%rd17, %rd1, %rd16;
	ld.global.f64 	%fd39, [%rd17];
	ld.global.f64 	%fd40, [%rd3+-8];
	fma.rn.f64 	%fd78, %fd39, %fd40, %fd78;
$L__BB1_7:
	st.global.f64 	[%rd2], %fd78;
	add.s32 	%r81, %r109, 2;
	setp.lt.s32 	%p9, %r81, 0;
	setp.ge.s32 	%p10, %r81, %r56;
	or.pred  	%p11, %p9, %p10;
	@%p11 bra 	$L__BB1_9;
	mul.wide.s32 	%rd18, %r107, 8;
	add.s64 	%rd19, %rd1, %rd18;
	ld.global.f64 	%fd41, [%rd19];
	ld.global.f64 	%fd42, [%rd3+-16];
	fma.rn.f64 	%fd78, %fd41, %fd42, %fd78;
$L__BB1_9:
	st.global.f64 	[%rd2], %fd78;
	add.s32 	%r82, %r109, 3;
	setp.lt.s32 	%p12, %r82, 0;
	setp.ge.s32 	%p13, %r82, %r56;
	or.pred  	%p14, %p12, %p13;
	@%p14 bra 	$L__BB1_11;
	mul.wide.s32 	%rd20, %r106, 8;
	add.s64 	%rd21, %rd1, %rd20;
	ld.global.f64 	%fd43, [%rd21];
	ld.global.f64 	%fd44, [%rd3+-24];
	fma.rn.f64 	%fd78, %fd43, %fd44, %fd78;
$L__BB1_11:
	st.global.f64 	[%rd2], %fd78;
	add.s32 	%r83, %r109, 4;
	setp.lt.s32 	%p15, %r83, 0;
	setp.ge.s32 	%p16, %r83, %r56;
	or.pred  	%p17, %p15, %p16;
	@%p17 bra 	$L__BB1_13;
	mul.wide.s32 	%rd22, %r105, 8;
	add.s64 	%rd23, %rd1, %rd22;
	ld.global.f64 	%fd45, [%rd23];
	ld.global.f64 	%fd46, [%rd3+-32];
	fma.rn.f64 	%fd78, %fd45, %fd46, %fd78;
$L__BB1_13:
	st.global.f64 	[%rd2], %fd78;
	add.s32 	%r84, %r109, 5;
	setp.lt.s32 	%p18, %r84, 0;
	setp.ge.s32 	%p19, %r84, %r56;
	or.pred  	%p20, %p18, %p19;
	@%p20 bra 	$L__BB1_15;
	mul.wide.s32 	%rd24, %r104, 8;
	add.s64 	%rd25, %rd1, %rd24;
	ld.global.f64 	%fd47, [%rd25];
	ld.global.f64 	%fd48, [%rd3+-40];
	fma.rn.f64 	%fd78, %fd47, %fd48, %fd78;
$L__BB1_15:
	st.global.f64 	[%rd2], %fd78;
	add.s32 	%r85, %r109, 6;
	setp.lt.s32 	%p21, %r85, 0;
	setp.ge.s32 	%p22, %r85, %r56;
	or.pred  	%p23, %p21, %p22;
	@%p23 bra 	$L__BB1_17;
	mul.wide.s32 	%rd26, %r103, 8;
	add.s64 	%rd27, %rd1, %rd26;
	ld.global.f64 	%fd49, [%rd27];
	ld.global.f64 	%fd50, [%rd3+-48];
	fma.rn.f64 	%fd78, %fd49, %fd50, %fd78;
$L__BB1_17:
	st.global.f64 	[%rd2], %fd78;
	add.s32 	%r86, %r109, 7;
	setp.lt.s32 	%p24, %r86, 0;
	setp.ge.s32 	%p25, %r86, %r56;
	or.pred  	%p26, %p24, %p25;
	@%p26 bra 	$L__BB1_19;
	mul.wide.s32 	%rd28, %r102, 8;
	add.s64 	%rd29, %rd1, %rd28;
	ld.global.f64 	%fd51, [%rd29];
	ld.global.f64 	%fd52, [%rd3+-56];
	fma.rn.f64 	%fd78, %fd51, %fd52, %fd78;
$L__BB1_19:
	st.global.f64 	[%rd2], %fd78;
	add.s32 	%r112, %r112, 8;
	add.s32 	%r111, %r111, 8;
	add.s32 	%r110, %r110, -8;
	add.s32 	%r109, %r109, 8;
	shl.b32 	%r87, %r55, 3;
	add.s32 	%r108, %r108, %r87;
	add.s32 	%r107, %r107, %r87;
	add.s32 	%r106, %r106, %r87;
	add.s32 	%r105, %r105, %r87;
	add.s32 	%r104, %r104, %r87;
	add.s32 	%r103, %r103, %r87;
	add.s32 	%r102, %r102, %r87;
	add.s32 	%r101, %r101, %r87;
	setp.ne.s32 	%p27, %r111, 0;
	@%p27 bra 	$L__BB1_3;
	add.s32 	%r114, %r112, -3;
$L__BB1_21:
	ld.param.u64 	%rd49, [_Z20convolutionColumnGPUPdS_S_iii_param_2];
	cvta.to.global.u64 	%rd4, %rd49;
	shl.b32 	%r88, %r57, 1;
	and.b32  	%r89, %r88, 6;
	setp.lt.u32 	%p28, %r89, 3;
	@%p28 bra 	$L__BB1_31;
	add.s32 	%r44, %r114, %r2;
	setp.lt.s32 	%p29, %r44, 0;
	setp.ge.s32 	%p30, %r44, %r56;
	sub.s32 	%r90, %r57, %r114;
	mul.wide.s32 	%rd30, %r90, 8;
	add.s64 	%rd5, %rd4, %rd30;
	or.pred  	%p31, %p29, %p30;
	@%p31 bra 	$L__BB1_24;
	mad.lo.s32 	%r91, %r44, %r55, %r5;
	mul.wide.s32 	%rd31, %r91, 8;
	add.s64 	%rd32, %rd1, %rd31;
	ld.global.f64 	%fd53, [%rd32];
	ld.global.f64 	%fd54, [%rd5];
	fma.rn.f64 	%fd78, %fd53, %fd54, %fd78;
$L__BB1_24:
	st.global.f64 	[%rd2], %fd78;
	add.s32 	%r45, %r44, 1;
	setp.lt.s32 	%p32, %r45, 0;
	setp.ge.s32 	%p33, %r45, %r56;
	or.pred  	%p34, %p32, %p33;
	@%p34 bra 	$L__BB1_26;
	mad.lo.s32 	%r92, %r45, %r55, %r5;
	mul.wide.s32 	%rd33, %r92, 8;
	add.s64 	%rd34, %rd1, %rd33;
	ld.global.f64 	%fd55, [%rd34];
	ld.global.f64 	%fd56, [%rd5+-8];
	fma.rn.f64 	%fd78, %fd55, %fd56, %fd78;
$L__BB1_26:
	st.global.f64 	[%rd2], %fd78;
	add.s32 	%r46, %r44, 2;
	setp.lt.s32 	%p35, %r46, 0;
	setp.ge.s32 	%p36, %r46, %r56;
	or.pred  	%p37, %p35, %p36;
	@%p37 bra 	$L__BB1_28;
	mad.lo.s32 	%r93, %r46, %r55, %r5;
	mul.wide.s32 	%rd35, %r93, 8;
	add.s64 	%rd36, %rd1, %rd35;
	ld.global.f64 	%fd57, [%rd36];
	ld.global.f64 	%fd58, [%rd5+-16];
	fma.rn.f64 	%fd78, %fd57, %fd58, %fd78;
$L__BB1_28:
	st.global.f64 	[%rd2], %fd78;
	add.s32 	%r47, %r44, 3;
	setp.lt.s32 	%p38, %r47, 0;
	setp.ge.s32 	%p39, %r47, %r56;
	or.pred  	%p40, %p38, %p39;
	@%p40 bra 	$L__BB1_30;
	mad.lo.s32 	%r94, %r47, %r55, %r5;
	mul.wide.s32 	%rd37, %r94, 8;
	add.s64 	%rd38, %rd1, %rd37;
	ld.global.f64 	%fd59, [%rd38];
	ld.global.f64 	%fd60, [%rd5+-24];
	fma.rn.f64 	%fd78, %fd59, %fd60, %fd78;
$L__BB1_30:
	st.global.f64 	[%rd2], %fd78;
	add.s32 	%r114, %r114, 4;
$L__BB1_31:
	and.b32  	%r95, %r57, 1;
	setp.eq.b32 	%p41, %r95, 1;
	not.pred 	%p42, %p41;
	@%p42 bra 	$L__BB1_37;
	add.s32 	%r50, %r114, %r2;
	setp.lt.s32 	%p43, %r50, 0;
	setp.ge.s32 	%p44, %r50, %r56;
	sub.s32 	%r96, %r57, %r114;
	mul.wide.s32 	%rd39, %r96, 8;
	add.s64 	%rd6, %rd4, %rd39;
	or.pred  	%p45, %p43, %p44;
	@%p45 bra 	$L__BB1_34;
	mad.lo.s32 	%r97, %r50, %r55, %r5;
	mul.wide.s32 	%rd40, %r97, 8;
	add.s64 	%rd41, %rd1, %rd40;
	ld.global.f64 	%fd61, [%rd41];
	ld.global.f64 	%fd62, [%rd6];
	fma.rn.f64 	%fd78, %fd61, %fd62, %fd78;
$L__BB1_34:
	st.global.f64 	[%rd2], %fd78;
	add.s32 	%r51, %r50, 1;
	setp.lt.s32 	%p46, %r51, 0;
	setp.ge.s32 	%p47, %r51, %r56;
	or.pred  	%p48, %p46, %p47;
	@%p48 bra 	$L__BB1_36;
	mad.lo.s32 	%r98, %r51, %r55, %r5;
	mul.wide.s32 	%rd42, %r98, 8;
	add.s64 	%rd43, %rd1, %rd42;
	ld.global.f64 	%fd63, [%rd43];
	ld.global.f64 	%fd64, [%rd6+-8];
	fma.rn.f64 	%fd78, %fd63, %fd64, %fd78;
$L__BB1_36:
	st.global.f64 	[%rd2], %fd78;
	add.s32 	%r114, %r114, 2;
$L__BB1_37:
	add.s32 	%r54, %r114, %r2;
	setp.lt.s32 	%p49, %r54, 0;
	setp.ge.s32 	%p50, %r54, %r56;
	or.pred  	%p51, %p49, %p50;
	@%p51 bra 	$L__BB1_39;
	mad.lo.s32 	%r99, %r54, %r55, %r5;
	mul.wide.s32 	%rd44, %r99, 8;
	add.s64 	%rd45, %rd1, %rd44;
	ld.global.f64 	%fd65, [%rd45];
	sub.s32 	%r100, %r57, %r114;
	mul.wide.s32 	%rd46, %r100, 8;
	add.s64 	%rd47, %rd4, %rd46;
	ld.global.f64 	%fd66, [%rd47];
	fma.rn.f64 	%fd78, %fd65, %fd66, %fd78;
$L__BB1_39:
	st.global.f64 	[%rd2], %fd78;
$L__BB1_40:
	ret;

}


// ===== COMPILED SASS (sm_100) =====

	.target	sm_100

	.elftype	@"ET_EXEC"


//--------------------- .note.nv.tkinfo           --------------------------
	.section	.note.nv.tkinfo,"",@"SHT_NOTE"
	.sectionflags	@"SHF_NOTE_NV_TKINFO"
	.tkinfo
        /*0018*/ 	.word	0x00000002
        /*0030*/ 	.string	""
        /*0030*/ 	.string	"ptxas"
        /*0030*/ 	.string	"Cuda compilation tools, release 13.0, V13.0.88"
        /*0030*/ 	.string	"Build cuda_13.0.r13.0/compiler.36424714_0"
        /*0030*/ 	.string	"-arch sm_100 -m 64 "



//--------------------- .note.nv.cuinfo           --------------------------
	.section	.note.nv.cuinfo,"",@"SHT_NOTE"
	.sectionflags	@"SHF_NOTE_NV_CUINFO"
        /*0018*/ 	.short	0x0002
        /*001a*/ 	.short	0x0064
        /*001c*/ 	.short	0x0082
	.zero		2


//--------------------- .nv.info                  --------------------------
	.section	.nv.info,"",@"SHT_CUDA_INFO"
	.align	4


	//----- nvinfo : EIATTR_REGCOUNT
	.align		4
        /*0000*/ 	.byte	0x04, 0x2f
        /*0002*/ 	.short	(.L_1 - .L_0)
	.align		4
.L_0:
        /*0004*/ 	.word	index@(_Z17convolutionRowGPUPdS_S_iii)
        /*0008*/ 	.word	0x00000019


	//----- nvinfo : EIATTR_FRAME_SIZE
	.align		4
.L_1:
        /*000c*/ 	.byte	0x04, 0x11
        /*000e*/ 	.short	(.L_3 - .L_2)
	.align		4
.L_2:
        /*0010*/ 	.word	index@(_Z17convolutionRowGPUPdS_S_iii)
        /*0014*/ 	.word	0x00000000


	//----- nvinfo : EIATTR_REGCOUNT
	.align		4
.L_3:
        /*0018*/ 	.byte	0x04, 0x2f
        /*001a*/ 	.short	(.L_5 - .L_4)
	.align		4
.L_4:
        /*001c*/ 	.word	index@(_Z20convolutionColumnGPUPdS_S_iii)
        /*0020*/ 	.word	0x00000020


	//----- nvinfo : EIATTR_FRAME_SIZE
	.align		4
.L_5:
        /*0024*/ 	.byte	0x04, 0x11
        /*0026*/ 	.short	(.L_7 - .L_6)
	.align		4
.L_6:
        /*0028*/ 	.word	index@(_Z20convolutionColumnGPUPdS_S_iii)
        /*002c*/ 	.word	0x00000000


	//----- nvinfo : EIATTR_MIN_STACK_SIZE
	.align		4
.L_7:
        /*0030*/ 	.byte	0x04, 0x12
        /*0032*/ 	.short	(.L_9 - .L_8)
	.align		4
.L_8:
        /*0034*/ 	.word	index@(_Z20convolutionColumnGPUPdS_S_iii)
        /*0038*/ 	.word	0x00000000


	//----- nvinfo : EIATTR_MIN_STACK_SIZE
	.align		4
.L_9:
        /*003c*/ 	.byte	0x04, 0x12
        /*003e*/ 	.short	(.L_11 - .L_10)
	.align		4
.L_10:
        /*0040*/ 	.word	index@(_Z17convolutionRowGPUPdS_S_iii)
        /*0044*/ 	.word	0x00000000
.L_11:


//--------------------- .nv.compat                --------------------------
	.section	.nv.compat,"",@"SHT_CUDA_COMPAT_INFO"
	.align	4
        /*0000*/ 	.byte	0x02, 0x09, 0x00, 0x00, 0x02, 0x02, 0x01, 0x00, 0x02, 0x05, 0x05, 0x00, 0x03, 0x07, 0x01, 0x01
        /*0010*/ 	.byte	0x02, 0x03, 0x00, 0x00, 0x02, 0x06, 0x01, 0x00, 0x04, 0x0b, 0x08, 0x00, 0x01, 0x00, 0x00, 0x00
        /*0020*/ 	.byte	0x00, 0x00, 0x00, 0x00


//--------------------- .nv.info._Z20convolutionColumnGPUPdS_S_iii --------------------------
	.section	.nv.info._Z20convolutionColumnGPUPdS_S_iii,"",@"SHT_CUDA_INFO"
	.sectionflags	@""
	.align	4


	//----- nvinfo : EIATTR_CUDA_API_VERSION
	.align		4
        /*0000*/ 	.byte	0x04, 0x37
        /*0002*/ 	.short	(.L_13 - .L_12)
.L_12:
        /*0004*/ 	.word	0x00000082


	//----- nvinfo : EIATTR_KPARAM_INFO
	.align		4
.L_13:
        /*0008*/ 	.byte	0x04, 0x17
        /*000a*/ 	.short	(.L_15 - .L_14)
.L_14:
        /*000c*/ 	.word	0x00000000
        /*0010*/ 	.short	0x0005
        /*0012*/ 	.short	0x0020
        /*0014*/ 	.byte	0x00, 0xf0, 0x11, 0x00


	//----- nvinfo : EIATTR_KPARAM_INFO
	.align		4
.L_15:
        /*0018*/ 	.byte	0x04, 0x17
        /*001a*/ 	.short	(.L_17 - .L_16)
.L_16:
        /*001c*/ 	.word	0x00000000
        /*0020*/ 	.short	0x0004
        /*0022*/ 	.short	0x001c
        /*0024*/ 	.byte	0x00, 0xf0, 0x11, 0x00


	//----- nvinfo : EIATTR_KPARAM_INFO
	.align		4
.L_17:
        /*0028*/ 	.byte	0x04, 0x17
        /*002a*/ 	.short	(.L_19 - .L_18)
.L_18:
        /*002c*/ 	.word	0x00000000
        /*0030*/ 	.short	0x0003
        /*0032*/ 	.short	0x0018
        /*0034*/ 	.byte	0x00, 0xf0, 0x11, 0x00


	//----- nvinfo : EIATTR_KPARAM_INFO
	.align		4
.L_19:
        /*0038*/ 	.byte	0x04, 0x17
        /*003a*/ 	.short	(.L_21 - .L_20)
.L_20:
        /*003c*/ 	.word	0x00000000
        /*0040*/ 	.short	0x0002
        /*0042*/ 	.short	0x0010
        /*0044*/ 	.byte	0x00, 0xf5, 0x21, 0x00


	//----- nvinfo : EIATTR_KPARAM_INFO
	.align		4
.L_21:
        /*0048*/ 	.byte	0x04, 0x17
        /*004a*/ 	.short	(.L_23 - .L_22)
.L_22:
        /*004c*/ 	.word	0x00000000
        /*0050*/ 	.short	0x0001
        /*0052*/ 	.short	0x0008
        /*0054*/ 	.byte	0x00, 0xf5, 0x21, 0x00


	//----- nvinfo : EIATTR_KPARAM_INFO
	.align		4
.L_23:
        /*0058*/ 	.byte	0x04, 0x17
        /*005a*/ 	.short	(.L_25 - .L_24)
.L_24:
        /*005c*/ 	.word	0x00000000
        /*0060*/ 	.short	0x0000
        /*0062*/ 	.short	0x0000
        /*0064*/ 	.byte	0x00, 0xf5, 0x21, 0x00


	//----- nvinfo : EIATTR_SPARSE_MMA_MASK
	.align		4
.L_25:
        /*0068*/ 	.byte	0x03, 0x50
        /*006a*/ 	.short	0x0000


	//----- nvinfo : EIATTR_MAXREG_COUNT
	.align		4
        /*006c*/ 	.byte	0x03, 0x1b
        /*006e*/ 	.short	0x00ff


	//----- nvinfo : EIATTR_MERCURY_ISA_VERSION
	.align		4
        /*0070*/ 	.byte	0x03, 0x5f
        /*0072*/ 	.short	0x0101


	//----- nvinfo : EIATTR_VRC_CTA_INIT_COUNT
	.align		4
        /*0074*/ 	.byte	0x02, 0x4a
	.zero		1
	.zero		1


	//----- nvinfo : EIATTR_EXIT_INSTR_OFFSETS
	.align		4
        /*0078*/ 	.byte	0x04, 0x1c
        /*007a*/ 	.short	(.L_27 - .L_26)


	//   ....[0]....
.L_26:
        /*007c*/ 	.word	0x00000030


	//   ....[1]....
        /*0080*/ 	.word	0x00000f10


	//----- nvinfo : EIATTR_CRS_STACK_SIZE
	.align		4
.L_27:
        /*0084*/ 	.byte	0x04, 0x1e
        /*0086*/ 	.short	(.L_29 - .L_28)
.L_28:
        /*0088*/ 	.word	0x00000000


	//----- nvinfo : EIATTR_CBANK_PARAM_SIZE
	.align		4
.L_29:
        /*008c*/ 	.byte	0x03, 0x19
        /*008e*/ 	.short	0x0024


	//----- nvinfo : EIATTR_PARAM_CBANK
	.align		4
        /*0090*/ 	.byte	0x04, 0x0a
        /*0092*/ 	.short	(.L_31 - .L_30)
	.align		4
.L_30:
        /*0094*/ 	.word	index@(.nv.constant0._Z20convolutionColumnGPUPdS_S_iii)
        /*0098*/ 	.short	0x0380
        /*009a*/ 	.short	0x0024


	//----- nvinfo : EIATTR_SW_WAR
	.align		4
.L_31:
        /*009c*/ 	.byte	0x04, 0x36
        /*009e*/ 	.short	(.L_33 - .L_32)
.L_32:
        /*00a0*/ 	.word	0x00000008
.L_33:


//--------------------- .nv.info._Z17convolutionRowGPUPdS_S_iii --------------------------
	.section	.nv.info._Z17convolutionRowGPUPdS_S_iii,"",@"SHT_CUDA_INFO"
	.sectionflags	@""
	.align	4


	//----- nvinfo : EIATTR_CUDA_API_VERSION
	.align		4
        /*0000*/ 	.byte	0x04, 0x37
        /*0002*/ 	.short	(.L_35 - .L_34)
.L_34:
        /*0004*/ 	.word	0x00000082


	//----- nvinfo : EIATTR_KPARAM_INFO
	.align		4
.L_35:
        /*0008*/ 	.byte	0x04, 0x17
        /*000a*/ 	.short	(.L_37 - .L_36)
.L_36:
        /*000c*/ 	.word	0x00000000
        /*0010*/ 	.short	0x0005
        /*0012*/ 	.short	0x0020
        /*0014*/ 	.byte	0x00, 0xf0, 0x11, 0x00


	//----- nvinfo : EIATTR_KPARAM_INFO
	.align		4
.L_37:
        /*0018*/ 	.byte	0x04, 0x17
        /*001a*/ 	.short	(.L_39 - .L_38)
.L_38:
        /*001c*/ 	.word	0x00000000
        /*0020*/ 	.short	0x0004
        /*0022*/ 	.short	0x001c
        /*0024*/ 	.byte	0x00, 0xf0, 0x11, 0x00


	//----- nvinfo : EIATTR_KPARAM_INFO
	.align		4
.L_39:
        /*0028*/ 	.byte	0x04, 0x17
        /*002a*/ 	.short	(.L_41 - .L_40)
.L_40:
        /*002c*/ 	.word	0x00000000
        /*0030*/ 	.short	0x0003
        /*0032*/ 	.short	0x0018
        /*0034*/ 	.byte	0x00, 0xf0, 0x11, 0x00


	//----- nvinfo : EIATTR_KPARAM_INFO
	.align		4
.L_41:
        /*0038*/ 	.byte	0x04, 0x17
        /*003a*/ 	.short	(.L_43 - .L_42)
.L_42:
        /*003c*/ 	.word	0x00000000
        /*0040*/ 	.short	0x0002
        /*0042*/ 	.short	0x0010
        /*0044*/ 	.byte	0x00, 0xf5, 0x21, 0x00


	//----- nvinfo : EIATTR_KPARAM_INFO
	.align		4
.L_43:
        /*0048*/ 	.byte	0x04, 0x17
        /*004a*/ 	.short	(.L_45 - .L_44)
.L_44:
        /*004c*/ 	.word	0x00000000
        /*0050*/ 	.short	0x0001
        /*0052*/ 	.short	0x0008
        /*0054*/ 	.byte	0x00, 0xf5, 0x21, 0x00


	//----- nvinfo : EIATTR_KPARAM_INFO
	.align		4
.L_45:
        /*0058*/ 	.byte	0x04, 0x17
        /*005a*/ 	.short	(.L_47 - .L_46)
.L_46:
        /*005c*/ 	.word	0x00000000
        /*0060*/ 	.short	0x0000
        /*0062*/ 	.short	0x0000
        /*0064*/ 	.byte	0x00, 0xf5, 0x21, 0x00


	//----- nvinfo : EIATTR_SPARSE_MMA_MASK
	.align		4
.L_47:
        /*0068*/ 	.byte	0x03, 0x50
        /*006a*/ 	.short	0x0000


	//----- nvinfo : EIATTR_MAXREG_COUNT
	.align		4
        /*006c*/ 	.byte	0x03, 0x1b
        /*006e*/ 	.short	0x00ff


	//----- nvinfo : EIATTR_MERCURY_ISA_VERSION
	.align		4
        /*0070*/ 	.byte	0x03, 0x5f
        /*0072*/ 	.short	0x0101


	//----- nvinfo : EIATTR_VRC_CTA_INIT_COUNT
	.align		4
        /*0074*/ 	.byte	0x02, 0x4a
	.zero		1
	.zero		1


	//----- nvinfo : EIATTR_EXIT_INSTR_OFFSETS
	.align		4
        /*0078*/ 	.byte	0x04, 0x1c
        /*007a*/ 	.short	(.L_49 - .L_48)


	//   ....[0]....
.L_48:
        /*007c*/ 	.word	0x00000030


	//   ....[1]....
        /*0080*/ 	.word	0x00000be0


	//----- nvinfo : EIATTR_CRS_STACK_SIZE
	.align		4
.L_49:
        /*0084*/ 	.byte	0x04, 0x1e
        /*0086*/ 	.short	(.L_51 - .L_50)
.L_50:
        /*0088*/ 	.word	0x00000000


	//----- nvinfo : EIATTR_CBANK_PARAM_SIZE
	.align		4
.L_51:
        /*008c*/ 	.byte	0x03, 0x19
        /*008e*/ 	.short	0x0024


	//----- nvinfo : EIATTR_PARAM_CBANK
	.align		4
        /*0090*/ 	.byte	0x04, 0x0a
        /*0092*/ 	.short	(.L_53 - .L_52)
	.align		4
.L_52:
        /*0094*/ 	.word	index@(.nv.constant0._Z17convolutionRowGPUPdS_S_iii)
        /*0098*/ 	.short	0x0380
        /*009a*/ 	.short	0x0024


	//----- nvinfo : EIATTR_SW_WAR
	.align		4
.L_53:
        /*009c*/ 	.byte	0x04, 0x36
        /*009e*/ 	.short	(.L_55 - .L_54)
.L_54:
        /*00a0*/ 	.word	0x00000008
.L_55:


//--------------------- .nv.callgraph             --------------------------
	.section	.nv.callgraph,"",@"SHT_CUDA_CALLGRAPH"
	.align	4
	.sectionentsize	8
	.align		4
        /*0000*/ 	.word	0x00000000
	.align		4
        /*0004*/ 	.word	0xffffffff
	.align		4
        /*0008*/ 	.word	0x00000000
	.align		4
        /*000c*/ 	.word	0xfffffffe
	.align		4
        /*0010*/ 	.word	0x00000000
	.align		4
        /*0014*/ 	.word	0xfffffffd
	.align		4
        /*0018*/ 	.word	0x00000000
	.align		4
        /*001c*/ 	.word	0xfffffffc


//--------------------- .text._Z20convolutionColumnGPUPdS_S_iii --------------------------
	.section	.text._Z20convolutionColumnGPUPdS_S_iii,"ax",@progbits
	.align	128
        .global         _Z20convolutionColumnGPUPdS_S_iii
        .type           _Z20convolutionColumnGPUPdS_S_iii,@function
        .size           _Z20convolutionColumnGPUPdS_S_iii,(.L_x_26 - _Z20convolutionColumnGPUPdS_S_iii)
        .other          _Z20convolutionColumnGPUPdS_S_iii,@"STO_CUDA_ENTRY STV_DEFAULT"
_Z20convolutionColumnGPUPdS_S_iii:
.text._Z20convolutionColumnGPUPdS_S_iii:
[----:B------:R-:W-:Y:S01]  /*0000*/  LDC R1, c[0x0][0x37c] ;  /* 0x0000df00ff017b82 */ /* 0x000fe20000000800 */
[----:B------:R-:W0:Y:S02]  /*0010*/  LDCU UR7, c[0x0][0x3a0] ;  /* 0x00007400ff0777ac */ /* 0x000e240008000800 */
[----:B0-----:R-:W-:-:S13]  /*0020*/  ISETP.LE.AND P0, PT, RZ, UR7, PT ;  /* 0x00000007ff007c0c */ /* 0x001fda000bf03270 */
[----:B------:R-:W-:Y:S05]  /*0030*/  @!P0 EXIT ;  /* 0x000000000000894d */ /* 0x000fea0003800000 */
[----:B------:R-:W0:Y:S01]  /*0040*/  S2R R0, SR_CTAID.Y ;  /* 0x0000000000007919 */ /* 0x000e220000002600 */
[----:B------:R-:W1:Y:S01]  /*0050*/  LDCU UR4, c[0x0][0x398] ;  /* 0x00007300ff0477ac */ /* 0x000e620008000800 */
[----:B------:R-:W2:Y:S01]  /*0060*/  LDC.64 R12, c[0x0][0x380] ;  /* 0x0000e000ff0c7b82 */ /* 0x000ea20000000a00 */
[----:B------:R-:W-:Y:S01]  /*0070*/  CS2R R10, SRZ ;  /* 0x00000000000a7805 */ /* 0x000fe2000001ff00 */
[----:B------:R-:W0:Y:S01]  /*0080*/  S2R R3, SR_TID.Y ;  /* 0x0000000000037919 */ /* 0x000e220000002200 */
[----:B------:R-:W-:Y:S01]  /*0090*/  UISETP.GE.U32.AND UP0, UPT, UR7, 0x4, UPT ;  /* 0x000000040700788c */ /* 0x000fe2000bf06070 */
[----:B------:R-:W3:Y:S01]  /*00a0*/  LDCU.64 UR8, c[0x0][0x358] ;  /* 0x00006b00ff0877ac */ /* 0x000ee20008000a00 */
[----:B------:R-:W4:Y:S01]  /*00b0*/  S2R R25, SR_CTAID.X ;  /* 0x0000000000197919 */ /* 0x000f220000002500 */
[----:B------:R-:W4:Y:S01]  /*00c0*/  S2R R5, SR_TID.X ;  /* 0x0000000000057919 */ /* 0x000f220000002100 */
[----:B-1----:R-:W-:Y:S01]  /*00d0*/  MOV R26, UR4 ;  /* 0x00000004001a7c02 */ /* 0x002fe20008000f00 */
[----:B------:R-:W-:Y:S01]  /*00e0*/  UIADD3 UR4, UPT, UPT, -UR7, URZ, URZ ;  /* 0x000000ff07047290 */ /* 0x000fe2000fffe1ff */
[----:B0-----:R-:W-:-:S02]  /*00f0*/  IMAD R0, R0, 0x10, R3 ;  /* 0x0000001000007824 */ /* 0x001fc400078e0203 */
[----:B----4-:R-:W-:-:S04]  /*0100*/  IMAD R3, R25, 0x10, R5 ;  /* 0x0000001019037824 */ /* 0x010fc800078e0205 */
[----:B------:R-:W-:-:S04]  /*0110*/  IMAD R7, R0, R26, R3 ;  /* 0x0000001a00077224 */ /* 0x000fc800078e0203 */
[----:B--2---:R-:W-:Y:S01]  /*0120*/  IMAD.WIDE R12, R7, 0x8, R12 ;  /* 0x00000008070c7825 */ /* 0x004fe200078e020c */
[----:B---3--:R-:W-:Y:S06]  /*0130*/  BRA.U !UP0, `(.L_x_0) ;  /* 0x0000000508e07547 */ /* 0x008fec000b800000 */
[----:B------:R-:W0:Y:S01]  /*0140*/  LDC.64 R8, c[0x0][0x390] ;  /* 0x0000e400ff087b82 */ /* 0x000e220000000a00 */
[----:B------:R-:W-:Y:S01]  /*0150*/  VIADD R24, R0, -UR7 ;  /* 0x8000000700187c36 */ /* 0x000fe20008000000 */
[----:B------:R-:W-:Y:S02]  /*0160*/  USHF.L.U32 UR6, UR7, 0x1, URZ ;  /* 0x0000000107067899 */ /* 0x000fe400080006ff */
[----:B------:R-:W-:Y:S01]  /*0170*/  UIADD3 UR5, UPT, UPT, -UR7, 0x3, URZ ;  /* 0x0000000307057890 */ /* 0x000fe2000fffe1ff */
[CC--:B------:R-:W-:Y:S01]  /*0180*/  IMAD R2, R24.reuse, R26.reuse, R26 ;  /* 0x0000001a18027224 */ /* 0x0c0fe200078e021a */
[C---:B------:R-:W-:Y:S01]  /*0190*/  IADD3 R6, PT, PT, R24.reuse, 0x2, RZ ;  /* 0x0000000218067810 */ /* 0x040fe20007ffe0ff */
[C---:B------:R-:W-:Y:S01]  /*01a0*/  VIADD R7, R24.reuse, 0x3 ;  /* 0x0000000318077836 */ /* 0x040fe20000000000 */
[C---:B------:R-:W-:Y:S01]  /*01b0*/  IADD3 R11, PT, PT, R24.reuse, 0x4, RZ ;  /* 0x00000004180b7810 */ /* 0x040fe20007ffe0ff */
[C---:B------:R-:W-:Y:S01]  /*01c0*/  VIADD R15, R24.reuse, 0x5 ;  /* 0x00000005180f7836 */ /* 0x040fe20000000000 */
[C---:B------:R-:W-:Y:S01]  /*01d0*/  IADD3 R16, PT, PT, R24.reuse, 0x6, RZ ;  /* 0x0000000618107810 */ /* 0x040fe20007ffe0ff */
[----:B------:R-:W-:Y:S01]  /*01e0*/  VIADD R17, R24, 0x7 ;  /* 0x0000000718117836 */ /* 0x000fe20000000000 */
[----:B------:R-:W-:Y:S01]  /*01f0*/  IADD3 R4, PT, PT, R2, R5, RZ ;  /* 0x0000000502047210 */ /* 0x000fe20007ffe0ff */
[-CC-:B------:R-:W-:Y:S01]  /*0200*/  IMAD R18, R24, R26.reuse, R5.reuse ;  /* 0x0000001a18127224 */ /* 0x180fe200078e0205 */
[----:B------:R-:W-:Y:S01]  /*0210*/  ULOP3.LUT UR4, UR6, 0xfffffff8, URZ, 0xc0, !UPT ;  /* 0xfffffff806047892 */ /* 0x000fe2000f8ec0ff */
[--C-:B------:R-:W-:Y:S01]  /*0220*/  IMAD R6, R6, R26, R5.reuse ;  /* 0x0000001a06067224 */ /* 0x100fe200078e0205 */
[----:B------:R-:W-:Y:S01]  /*0230*/  LEA R4, R25, R4, 0x4 ;  /* 0x0000000419047211 */ /* 0x000fe200078e20ff */
[-CC-:B------:R-:W-:Y:S01]  /*0240*/  IMAD R10, R7, R26.reuse, R5.reuse ;  /* 0x0000001a070a7224 */ /* 0x180fe200078e0205 */
[----:B------:R-:W1:Y:S01]  /*0250*/  LDCU UR7, c[0x0][0x39c] ;  /* 0x00007380ff0777ac */ /* 0x000e620008000800 */
[----:B------:R-:W-:-:S02]  /*0260*/  IMAD R14, R11, R26, R5 ;  /* 0x0000001a0b0e7224 */ /* 0x000fc400078e0205 */
[-CC-:B------:R-:W-:Y:S01]  /*0270*/  IMAD R22, R15, R26.reuse, R5.reuse ;  /* 0x0000001a0f167224 */ /* 0x180fe200078e0205 */
[----:B------:R-:W-:Y:S01]  /*0280*/  UIADD3 UR4, UPT, UPT, -UR4, URZ, URZ ;  /* 0x000000ff04047290 */ /* 0x000fe2000fffe1ff */
[-CC-:B------:R-:W-:Y:S02]  /*0290*/  IMAD R16, R16, R26.reuse, R5.reuse ;  /* 0x0000001a10107224 */ /* 0x180fe400078e0205 */
[----:B------:R-:W-:Y:S01]  /*02a0*/  IMAD R26, R17, R26, R5 ;  /* 0x0000001a111a7224 */ /* 0x000fe200078e0205 */
[C---:B------:R-:W-:Y:S01]  /*02b0*/  LEA R22, R25.reuse, R22, 0x4 ;  /* 0x0000001619167211 */ /* 0x040fe200078e20ff */
[C---:B------:R-:W-:Y:S01]  /*02c0*/  IMAD R5, R25.reuse, 0x10, R6 ;  /* 0x0000001019057824 */ /* 0x040fe200078e0206 */
[C---:B------:R-:W-:Y:S01]  /*02d0*/  LEA R6, R25.reuse, R10, 0x4 ;  /* 0x0000000a19067211 */ /* 0x040fe200078e20ff */
[C---:B------:R-:W-:Y:S01]  /*02e0*/  IMAD R2, R25.reuse, 0x10, R18 ;  /* 0x0000001019027824 */ /* 0x040fe200078e0212 */
[----:B------:R-:W-:Y:S01]  /*02f0*/  CS2R R10, SRZ ;  /* 0x00000000000a7805 */ /* 0x000fe2000001ff00 */
[----:B------:R-:W-:-:S02]  /*0300*/  IMAD R7, R25, 0x10, R14 ;  /* 0x0000001019077824 */ /* 0x000fc400078e020e */
[C---:B------:R-:W-:Y:S01]  /*0310*/  IMAD R23, R25.reuse, 0x10, R16 ;  /* 0x0000001019177824 */ /* 0x040fe200078e0210 */
[----:B------:R-:W-:Y:S01]  /*0320*/  LEA R25, R25, R26, 0x4 ;  /* 0x0000001a19197211 */ /* 0x000fe200078e20ff */
[----:B------:R-:W-:-:S07]  /*0330*/  IMAD.U32 R27, RZ, RZ, UR6 ;  /* 0x00000006ff1b7e24 */ /* 0x000fce000f8e00ff */
.L_x_1:
[----:B-1----:R-:W-:Y:S01]  /*0340*/  ISETP.GE.AND P1, PT, R24, UR7, PT ;  /* 0x0000000718007c0c */ /* 0x002fe2000bf26270 */
[----:B0-----:R-:W-:-:S03]  /*0350*/  IMAD.WIDE R14, R27, 0x8, R8 ;  /* 0x000000081b0e7825 */ /* 0x001fc600078e0208 */
[----:B------:R-:W-:-:S13]  /*0360*/  ISETP.LT.OR P1, PT, R24, RZ, P1 ;  /* 0x000000ff1800720c */ /* 0x000fda0000f21670 */
[----:B------:R-:W0:Y:S01]  /*0370*/  @!P1 LDC.64 R28, c[0x0][0x388] ;  /* 0x0000e200ff1c9b82 */ /* 0x000e220000000a00 */
[----:B--2---:R-:W2:Y:S01]  /*0380*/  @!P1 LDG.E.64 R18, desc[UR8][R14.64] ;  /* 0x000000080e129981 */ /* 0x004ea2000c1e1b00 */
[----:B0-----:R-:W-:-:S05]  /*0390*/  @!P1 IMAD.WIDE R28, R2, 0x8, R28 ;  /* 0x00000008021c9825 */ /* 0x001fca00078e021c */
[----:B------:R-:W2:Y:S01]  /*03a0*/  @!P1 LDG.E.64 R20, desc[UR8][R28.64] ;  /* 0x000000081c149981 */ /* 0x000ea2000c1e1b00 */
[----:B------:R-:W-:-:S04]  /*03b0*/  IADD3 R16, PT, PT, R24, 0x1, RZ ;  /* 0x0000000118107810 */ /* 0x000fc80007ffe0ff */
[----:B------:R-:W-:-:S04]  /*03c0*/  ISETP.GE.AND P0, PT, R16, UR7, PT ;  /* 0x0000000710007c0c */ /* 0x000fc8000bf06270 */
[----:B------:R-:W-:-:S13]  /*03d0*/  ISETP.LT.OR P0, PT, R16, RZ, P0 ;  /* 0x000000ff1000720c */ /* 0x000fda0000701670 */
[----:B------:R-:W0:Y:S02]  /*03e0*/  @!P0 LDC.64 R16, c[0x0][0x388] ;  /* 0x0000e200ff108b82 */ /* 0x000e240000000a00 */
[----:B0-----:R-:W-:Y:S01]  /*03f0*/  @!P0 IMAD.WIDE R16, R4, 0x8, R16 ;  /* 0x0000000804108825 */ /* 0x001fe200078e0210 */
[----:B--2---:R-:W-:-:S07]  /*0400*/  @!P1 DFMA R10, R20, R18, R10 ;  /* 0x00000012140a922b */ /* 0x004fce000000000a */
[----:B------:R0:W-:Y:S04]  /*0410*/  STG.E.64 desc[UR8][R12.64], R10 ;  /* 0x0000000a0c007986 */ /* 0x0001e8000c101b08 */
[----:B------:R-:W0:Y:S04]  /*0420*/  @!P0 LDG.E.64 R18, desc[UR8][R14.64+-0x8] ;  /* 0xfffff8080e128981 */ /* 0x000e28000c1e1b00 */
[----:B------:R1:W0:Y:S01]  /*0430*/  @!P0 LDG.E.64 R20, desc[UR8][R16.64] ;  /* 0x0000000810148981 */ /* 0x000222000c1e1b00 */
[----:B------:R-:W-:-:S05]  /*0440*/  VIADD R26, R24, 0x2 ;  /* 0x00000002181a7836 */ /* 0x000fca0000000000 */
[----:B------:R-:W-:-:S04]  /*0450*/  ISETP.GE.AND P1, PT, R26, UR7, PT ;  /* 0x000000071a007c0c */ /* 0x000fc8000bf26270 */
[----:B------:R-:W-:-:S13]  /*0460*/  ISETP.LT.OR P1, PT, R26, RZ, P1 ;  /* 0x000000ff1a00720c */ /* 0x000fda0000f21670 */
[----:B-1----:R-:W1:Y:S02]  /*0470*/  @!P1 LDC.64 R16, c[0x0][0x388] ;  /* 0x0000e200ff109b82 */ /* 0x002e640000000a00 */
[----:B-1----:R-:W-:Y:S01]  /*0480*/  @!P1 IMAD.WIDE R28, R5, 0x8, R16 ;  /* 0x00000008051c9825 */ /* 0x002fe200078e0210 */
[----:B0-----:R-:W-:-:S07]  /*0490*/  @!P0 DFMA R10, R20, R18, R10 ;  /* 0x00000012140a822b */ /* 0x001fce000000000a */
[----:B------:R0:W-:Y:S04]  /*04a0*/  STG.E.64 desc[UR8][R12.64], R10 ;  /* 0x0000000a0c007986 */ /* 0x0001e8000c101b08 */
[----:B------:R-:W0:Y:S04]  /*04b0*/  @!P1 LDG.E.64 R18, desc[UR8][R14.64+-0x10] ;  /* 0xfffff0080e129981 */ /* 0x000e28000c1e1b00 */
[----:B------:R-:W0:Y:S01]  /*04c0*/  @!P1 LDG.E.64 R20, desc[UR8][R28.64] ;  /* 0x000000081c149981 */ /* 0x000e22000c1e1b00 */
[----:B------:R-:W-:-:S04]  /*04d0*/  IADD3 R26, PT, PT, R24, 0x3, RZ ;  /* 0x00000003181a7810 */ /* 0x000fc80007ffe0ff */
[----:B------:R-:W-:-:S04]  /*04e0*/  ISETP.GE.AND P0, PT, R26, UR7, PT ;  /* 0x000000071a007c0c */ /* 0x000fc8000bf06270 */
[----:B------:R-:W-:-:S13]  /*04f0*/  ISETP.LT.OR P0, PT, R26, RZ, P0 ;  /* 0x000000ff1a00720c */ /* 0x000fda0000701670 */
[----:B------:R-:W1:Y:S02]  /*0500*/  @!P0 LDC.64 R16, c[0x0][0x388] ;  /* 0x0000e200ff108b82 */ /* 0x000e640000000a00 */
[----:B-1----:R-:W-:Y:S01]  /*0510*/  @!P0 IMAD.WIDE R16, R6, 0x8, R16 ;  /* 0x0000000806108825 */ /* 0x002fe200078e0210 */
[----:B0-----:R-:W-:-:S07]  /*0520*/  @!P1 DFMA R10, R20, R18, R10 ;  /* 0x00000012140a922b */ /* 0x001fce000000000a */
        /* <DEDUP_REMOVED lines=15> */
[----:B------:R-:W1:Y:S01]  /*0620*/  @!P0 LDC.64 R16, c[0x0][0x388] ;  /* 0x0000e200ff108b82 */ /* 0x000e620000000a00 */
[----:B0-----:R-:W-:Y:S01]  /*0630*/  @!P1 DFMA R10, R20, R18, R10 ;  /* 0x00000012140a922b */ /* 0x001fe2000000000a */
[----:B-1----:R-:W-:-:S06]  /*0640*/  @!P0 IMAD.WIDE R20, R22, 0x8, R16 ;  /* 0x0000000816148825 */ /* 0x002fcc00078e0210 */
[----:B------:R0:W-:Y:S04]  /*0650*/  STG.E.64 desc[UR8][R12.64], R10 ;  /* 0x0000000a0c007986 */ /* 0x0001e8000c101b08 */
[----:B------:R-:W0:Y:S04]  /*0660*/  @!P0 LDG.E.64 R18, desc[UR8][R14.64+-0x28] ;  /* 0xffffd8080e128981 */ /* 0x000e28000c1e1b00 */
[----:B------:R-:W0:Y:S01]  /*0670*/  @!P0 LDG.E.64 R20, desc[UR8][R20.64] ;  /* 0x0000000814148981 */ /* 0x000e22000c1e1b00 */
[----:B------:R-:W-:-:S05]  /*0680*/  VIADD R16, R24, 0x6 ;  /* 0x0000000618107836 */ /* 0x000fca0000000000 */
[----:B------:R-:W-:-:S04]  /*0690*/  ISETP.GE.AND P1, PT, R16, UR7, PT ;  /* 0x0000000710007c0c */ /* 0x000fc8000bf26270 */
[----:B------:R-:W-:-:S13]  /*06a0*/  ISETP.LT.OR P1, PT, R16, RZ, P1 ;  /* 0x000000ff1000720c */ /* 0x000fda0000f21670 */
[----:B------:R-:W1:Y:S01]  /*06b0*/  @!P1 LDC.64 R16, c[0x0][0x388] ;  /* 0x0000e200ff109b82 */ /* 0x000e620000000a00 */
[----:B------:R-:W-:Y:S01]  /*06c0*/  IADD3 R26, PT, PT, R24, 0x7, RZ ;  /* 0x00000007181a7810 */ /* 0x000fe20007ffe0ff */
[----:B0-----:R-:W-:Y:S01]  /*06d0*/  @!P0 DFMA R10, R20, R18, R10 ;  /* 0x00000012140a822b */ /* 0x001fe2000000000a */
[----:B-1----:R-:W-:-:S06]  /*06e0*/  @!P1 IMAD.WIDE R18, R23, 0x8, R16 ;  /* 0x0000000817129825 */ /* 0x002fcc00078e0210 */
[----:B------:R0:W-:Y:S04]  /*06f0*/  STG.E.64 desc[UR8][R12.64], R10 ;  /* 0x0000000a0c007986 */ /* 0x0001e8000c101b08 */
[----:B------:R-:W0:Y:S04]  /*0700*/  @!P1 LDG.E.64 R16, desc[UR8][R14.64+-0x30] ;  /* 0xffffd0080e109981 */ /* 0x000e28000c1e1b00 */
[----:B------:R-:W0:Y:S01]  /*0710*/  @!P1 LDG.E.64 R18, desc[UR8][R18.64] ;  /* 0x0000000812129981 */ /* 0x000e22000c1e1b00 */
[----:B------:R-:W-:-:S04]  /*0720*/  ISETP.GE.AND P0, PT, R26, UR7, PT ;  /* 0x000000071a007c0c */ /* 0x000fc8000bf06270 */
[----:B------:R-:W-:Y:S02]  /*0730*/  ISETP.LT.OR P0, PT, R26, RZ, P0 ;  /* 0x000000ff1a00720c */ /* 0x000fe40000701670 */
[----:B------:R-:W1:Y:S11]  /*0740*/  LDC R26, c[0x0][0x398] ;  /* 0x0000e600ff1a7b82 */ /* 0x000e760000000800 */
[----:B------:R-:W2:Y:S02]  /*0750*/  @!P0 LDC.64 R20, c[0x0][0x388] ;  /* 0x0000e200ff148b82 */ /* 0x000ea40000000a00 */
[----:B--2---:R-:W-:Y:S01]  /*0760*/  @!P0 IMAD.WIDE R20, R25, 0x8, R20 ;  /* 0x0000000819148825 */ /* 0x004fe200078e0214 */
[----:B0-----:R-:W-:-:S07]  /*0770*/  @!P1 DFMA R10, R18, R16, R10 ;  /* 0x00000010120a922b */ /* 0x001fce000000000a */
[----:B------:R0:W-:Y:S04]  /*0780*/  STG.E.64 desc[UR8][R12.64], R10 ;  /* 0x0000000a0c007986 */ /* 0x0001e8000c101b08 */
[----:B------:R-:W0:Y:S04]  /*0790*/  @!P0 LDG.E.64 R16, desc[UR8][R14.64+-0x38] ;  /* 0xffffc8080e108981 */ /* 0x000e28000c1e1b00 */
[----:B------:R-:W0:Y:S01]  /*07a0*/  @!P0 LDG.E.64 R20, desc[UR8][R20.64] ;  /* 0x0000000814148981 */ /* 0x000e22000c1e1b00 */
[----:B------:R-:W-:-:S04]  /*07b0*/  UIADD3 UR4, UPT, UPT, UR4, 0x8, URZ ;  /* 0x0000000804047890 */ /* 0x000fc8000fffe0ff */
[----:B------:R-:W-:Y:S01]  /*07c0*/  UISETP.NE.AND UP0, UPT, UR4, URZ, UPT ;  /* 0x000000ff0400728c */ /* 0x000fe2000bf05270 */
[----:B------:R-:W-:Y:S01]  /*07d0*/  VIADD R27, R27, 0xfffffff8 ;  /* 0xfffffff81b1b7836 */ /* 0x000fe20000000000 */
[----:B------:R-:W-:Y:S01]  /*07e0*/  IADD3 R24, PT, PT, R24, 0x8, RZ ;  /* 0x0000000818187810 */ /* 0x000fe20007ffe0ff */
[C---:B-1----:R-:W-:Y:S01]  /*07f0*/  IMAD R2, R26.reuse, 0x8, R2 ;  /* 0x000000081a027824 */ /* 0x042fe200078e0202 */
[C---:B------:R-:W-:Y:S01]  /*0800*/  LEA R4, R26.reuse, R4, 0x3 ;  /* 0x000000041a047211 */ /* 0x040fe200078e18ff */
[C---:B------:R-:W-:Y:S01]  /*0810*/  IMAD R5, R26.reuse, 0x8, R5 ;  /* 0x000000081a057824 */ /* 0x040fe200078e0205 */
[C---:B------:R-:W-:Y:S01]  /*0820*/  LEA R6, R26.reuse, R6, 0x3 ;  /* 0x000000061a067211 */ /* 0x040fe200078e18ff */
[C---:B------:R-:W-:Y:S01]  /*0830*/  IMAD R7, R26.reuse, 0x8, R7 ;  /* 0x000000081a077824 */ /* 0x040fe200078e0207 */
[C---:B------:R-:W-:Y:S01]  /*0840*/  LEA R22, R26.reuse, R22, 0x3 ;  /* 0x000000161a167211 */ /* 0x040fe200078e18ff */
[C---:B------:R-:W-:Y:S01]  /*0850*/  IMAD R23, R26.reuse, 0x8, R23 ;  /* 0x000000081a177824 */ /* 0x040fe200078e0217 */
[----:B------:R-:W-:Y:S01]  /*0860*/  LEA R25, R26, R25, 0x3 ;  /* 0x000000191a197211 */ /* 0x000fe200078e18ff */
[----:B------:R-:W-:Y:S01]  /*0870*/  UIADD3 UR5, UPT, UPT, UR5, 0x8, URZ ;  /* 0x0000000805057890 */ /* 0x000fe2000fffe0ff */
[----:B0-----:R-:W-:-:S07]  /*0880*/  @!P0 DFMA R10, R20, R16, R10 ;  /* 0x00000010140a822b */ /* 0x001fce000000000a */
[----:B------:R2:W-:Y:S01]  /*0890*/  STG.E.64 desc[UR8][R12.64], R10 ;  /* 0x0000000a0c007986 */ /* 0x0005e2000c101b08 */
[----:B------:R-:W-:Y:S05]  /*08a0*/  BRA.U UP0, `(.L_x_1) ;  /* 0xfffffff900a47547 */ /* 0x000fea000b83ffff */
[----:B------:R-:W-:-:S12]  /*08b0*/  UIADD3 UR4, UPT, UPT, UR5, -0x3, URZ ;  /* 0xfffffffd05047890 */ /* 0x000fd8000fffe0ff */
.L_x_0:
[----:B------:R-:W0:Y:S02]  /*08c0*/  LDC R2, c[0x0][0x3a0] ;  /* 0x0000e800ff027b82 */ /* 0x000e240000000800 */
[----:B0-----:R-:W-:-:S05]  /*08d0*/  IMAD.SHL.U32 R4, R2, 0x2, RZ ;  /* 0x0000000202047824 */ /* 0x001fca00078e00ff */
[----:B------:R-:W-:-:S04]  /*08e0*/  LOP3.LUT R4, R4, 0x6, RZ, 0xc0, !PT ;  /* 0x0000000604047812 */ /* 0x000fc800078ec0ff */
[----:B------:R-:W-:-:S13]  /*08f0*/  ISETP.GE.U32.AND P0, PT, R4, 0x3, PT ;  /* 0x000000030400780c */ /* 0x000fda0003f06070 */
[----:B------:R-:W-:Y:S05]  /*0900*/  @!P0 BRA `(.L_x_2) ;  /* 0x0000000000c08947 */ /* 0x000fea0003800000 */
[----:B------:R-:W0:Y:S01]  /*0910*/  LDCU UR5, c[0x0][0x39c] ;  /* 0x00007380ff0577ac */ /* 0x000e220008000800 */
[----:B------:R-:W-:Y:S01]  /*0920*/  IADD3 R6, PT, PT, R0, UR4, RZ ;  /* 0x0000000400067c10 */ /* 0x000fe2000fffe0ff */
[----:B------:R-:W1:Y:S01]  /*0930*/  LDC.64 R4, c[0x0][0x390] ;  /* 0x0000e400ff047b82 */ /* 0x000e620000000a00 */
[----:B------:R-:W-:Y:S02]  /*0940*/  VIADD R7, R2, -UR4 ;  /* 0x8000000402077c36 */ /* 0x000fe40008000000 */
[----:B0-----:R-:W-:-:S04]  /*0950*/  ISETP.GE.AND P1, PT, R6, UR5, PT ;  /* 0x0000000506007c0c */ /* 0x001fc8000bf26270 */
[----:B------:R-:W-:Y:S01]  /*0960*/  ISETP.LT.OR P1, PT, R6, RZ, P1 ;  /* 0x000000ff0600720c */ /* 0x000fe20000f21670 */
[----:B-1----:R-:W-:-:S12]  /*0970*/  IMAD.WIDE R4, R7, 0x8, R4 ;  /* 0x0000000807047825 */ /* 0x002fd800078e0204 */
[----:B------:R-:W0:Y:S01]  /*0980*/  @!P1 LDC.64 R8, c[0x0][0x388] ;  /* 0x0000e200ff089b82 */ /* 0x000e220000000a00 */
[----:B------:R-:W-:-:S04]  /*0990*/  @!P1 IMAD R15, R6, R26, R3 ;  /* 0x0000001a060f9224 */ /* 0x000fc800078e0203 */
[----:B0-----:R-:W-:Y:S02]  /*09a0*/  @!P1 IMAD.WIDE R8, R15, 0x8, R8 ;  /* 0x000000080f089825 */ /* 0x001fe400078e0208 */
[----:B------:R-:W2:Y:S04]  /*09b0*/  @!P1 LDG.E.64 R14, desc[UR8][R4.64] ;  /* 0x00000008040e9981 */ /* 0x000ea8000c1e1b00 */
[----:B------:R-:W2:Y:S01]  /*09c0*/  @!P1 LDG.E.64 R8, desc[UR8][R8.64] ;  /* 0x0000000808089981 */ /* 0x000ea2000c1e1b00 */
[----:B------:R-:W-:-:S04]  /*09d0*/  IADD3 R7, PT, PT, R6, 0x1, RZ ;  /* 0x0000000106077810 */ /* 0x000fc80007ffe0ff */
[----:B------:R-:W-:-:S04]  /*09e0*/  ISETP.GE.AND P0, PT, R7, UR5, PT ;  /* 0x0000000507007c0c */ /* 0x000fc8000bf06270 */
[----:B------:R-:W-:-:S13]  /*09f0*/  ISETP.LT.OR P0, PT, R7, RZ, P0 ;  /* 0x000000ff0700720c */ /* 0x000fda0000701670 */
[----:B------:R-:W0:Y:S01]  /*0a00*/  @!P0 LDC.64 R16, c[0x0][0x388] ;  /* 0x0000e200ff108b82 */ /* 0x000e220000000a00 */
[----:B------:R-:W-:Y:S01]  /*0a10*/  @!P0 IMAD R7, R7, R26, R3 ;  /* 0x0000001a07078224 */ /* 0x000fe200078e0203 */
[----:B--2---:R-:W-:-:S03]  /*0a20*/  @!P1 DFMA R10, R8, R14, R10 ;  /* 0x0000000e080a922b */ /* 0x004fc6000000000a */
[----:B0-----:R-:W-:-:S04]  /*0a30*/  @!P0 IMAD.WIDE R14, R7, 0x8, R16 ;  /* 0x00000008070e8825 */ /* 0x001fc800078e0210 */
[----:B------:R0:W-:Y:S04]  /*0a40*/  STG.E.64 desc[UR8][R12.64], R10 ;  /* 0x0000000a0c007986 */ /* 0x0001e8000c101b08 */
[----:B------:R-:W0:Y:S04]  /*0a50*/  @!P0 LDG.E.64 R16, desc[UR8][R4.64+-0x8] ;  /* 0xfffff80804108981 */ /* 0x000e28000c1e1b00 */
[----:B------:R-:W0:Y:S01]  /*0a60*/  @!P0 LDG.E.64 R14, desc[UR8][R14.64] ;  /* 0x000000080e0e8981 */ /* 0x000e22000c1e1b00 */
[----:B------:R-:W-:-:S05]  /*0a70*/  VIADD R7, R6, 0x2 ;  /* 0x0000000206077836 */ /* 0x000fca0000000000 */
[----:B------:R-:W-:-:S04]  /*0a80*/  ISETP.GE.AND P1, PT, R7, UR5, PT ;  /* 0x0000000507007c0c */ /* 0x000fc8000bf26270 */
[----:B------:R-:W-:-:S13]  /*0a90*/  ISETP.LT.OR P1, PT, R7, RZ, P1 ;  /* 0x000000ff0700720c */ /* 0x000fda0000f21670 */
[----:B------:R-:W1:Y:S01]  /*0aa0*/  @!P1 LDC.64 R8, c[0x0][0x388] ;  /* 0x0000e200ff089b82 */ /* 0x000e620000000a00 */
[----:B------:R-:W-:-:S04]  /*0ab0*/  @!P1 IMAD R7, R7, R26, R3 ;  /* 0x0000001a07079224 */ /* 0x000fc800078e0203 */
[----:B-1----:R-:W-:Y:S01]  /*0ac0*/  @!P1 IMAD.WIDE R8, R7, 0x8, R8 ;  /* 0x0000000807089825 */ /* 0x002fe200078e0208 */
[----:B0-----:R-:W-:-:S07]  /*0ad0*/  @!P0 DFMA R10, R14, R16, R10 ;  /* 0x000000100e0a822b */ /* 0x001fce000000000a */
[----:B------:R0:W-:Y:S04]  /*0ae0*/  STG.E.64 desc[UR8][R12.64], R10 ;  /* 0x0000000a0c007986 */ /* 0x0001e8000c101b08 */
[----:B------:R-:W0:Y:S04]  /*0af0*/  @!P1 LDG.E.64 R16, desc[UR8][R4.64+-0x10] ;  /* 0xfffff00804109981 */ /* 0x000e28000c1e1b00 */
[----:B------:R-:W0:Y:S01]  /*0b00*/  @!P1 LDG.E.64 R8, desc[UR8][R8.64] ;  /* 0x0000000808089981 */ /* 0x000e22000c1e1b00 */
[----:B------:R-:W-:Y:S01]  /*0b10*/  IADD3 R14, PT, PT, R6, 0x3, RZ ;  /* 0x00000003060e7810 */ /* 0x000fe20007ffe0ff */
[----:B------:R-:W-:Y:S03]  /*0b20*/  BSSY.RECONVERGENT B0, `(.L_x_3) ;  /* 0x000000c000007945 */ /* 0x000fe60003800200 */
[----:B------:R-:W-:-:S04]  /*0b30*/  ISETP.GE.AND P0, PT, R14, UR5, PT ;  /* 0x000000050e007c0c */ /* 0x000fc8000bf06270 */
[----:B------:R-:W-:Y:S01]  /*0b40*/  ISETP.LT.OR P0, PT, R14, RZ, P0 ;  /* 0x000000ff0e00720c */ /* 0x000fe20000701670 */
[----:B0-----:R-:W-:-:S07]  /*0b50*/  @!P1 DFMA R10, R8, R16, R10 ;  /* 0x00000010080a922b */ /* 0x001fce000000000a */
[----:B------:R0:W-:Y:S05]  /*0b60*/  STG.E.64 desc[UR8][R12.64], R10 ;  /* 0x0000000a0c007986 */ /* 0x0001ea000c101b08 */
[----:B------:R-:W-:Y:S05]  /*0b70*/  @P0 BRA `(.L_x_4) ;  /* 0x0000000000180947 */ /* 0x000fea0003800000 */
[----:B------:R-:W1:Y:S01]  /*0b80*/  LDC.64 R6, c[0x0][0x388] ;  /* 0x0000e200ff067b82 */ /* 0x000e620000000a00 */
[----:B------:R-:W-:Y:S01]  /*0b90*/  IMAD R9, R14, R26, R3 ;  /* 0x0000001a0e097224 */ /* 0x000fe200078e0203 */
[----:B------:R-:W0:Y:S03]  /*0ba0*/  LDG.E.64 R4, desc[UR8][R4.64+-0x18] ;  /* 0xffffe80804047981 */ /* 0x000e26000c1e1b00 */
[----:B-1----:R-:W-:-:S06]  /*0bb0*/  IMAD.WIDE R6, R9, 0x8, R6 ;  /* 0x0000000809067825 */ /* 0x002fcc00078e0206 */
[----:B------:R-:W0:Y:S02]  /*0bc0*/  LDG.E.64 R6, desc[UR8][R6.64] ;  /* 0x0000000806067981 */ /* 0x000e24000c1e1b00 */
[----:B0-----:R-:W-:-:S11]  /*0bd0*/  DFMA R10, R6, R4, R10 ;  /* 0x00000004060a722b */ /* 0x001fd6000000000a */
.L_x_4:
[----:B------:R-:W-:Y:S05]  /*0be0*/  BSYNC.RECONVERGENT B0 ;  /* 0x0000000000007941 */ /* 0x000fea0003800200 */
.L_x_3:
[----:B------:R1:W-:Y:S01]  /*0bf0*/  STG.E.64 desc[UR8][R12.64], R10 ;  /* 0x0000000a0c007986 */ /* 0x0003e2000c101b08 */
[----:B------:R-:W-:-:S12]  /*0c00*/  UIADD3 UR4, UPT, UPT, UR4, 0x4, URZ ;  /* 0x0000000404047890 */ /* 0x000fd8000fffe0ff */
.L_x_2:
[----:B------:R-:W-:-:S04]  /*0c10*/  LOP3.LUT R4, R2, 0x1, RZ, 0xc0, !PT ;  /* 0x0000000102047812 */ /* 0x000fc800078ec0ff */
[----:B------:R-:W-:-:S13]  /*0c20*/  ISETP.NE.U32.AND P0, PT, R4, 0x1, PT ;  /* 0x000000010400780c */ /* 0x000fda0003f05070 */
[----:B------:R-:W-:Y:S05]  /*0c30*/  @P0 BRA `(.L_x_5) ;  /* 0x0000000000700947 */ /* 0x000fea0003800000 */
[----:B------:R-:W3:Y:S01]  /*0c40*/  LDCU UR5, c[0x0][0x39c] ;  /* 0x00007380ff0577ac */ /* 0x000ee20008000800 */
[----:B------:R-:W-:Y:S01]  /*0c50*/  VIADD R14, R0, UR4 ;  /* 0x00000004000e7c36 */ /* 0x000fe20008000000 */
[----:B------:R-:W4:Y:S01]  /*0c60*/  LDC.64 R4, c[0x0][0x390] ;  /* 0x0000e400ff047b82 */ /* 0x000f220000000a00 */
[----:B------:R-:W-:-:S03]  /*0c70*/  IADD3 R15, PT, PT, R2, -UR4, RZ ;  /* 0x80000004020f7c10 */ /* 0x000fc6000fffe0ff */
[----:B---3--:R-:W-:-:S04]  /*0c80*/  ISETP.GE.AND P0, PT, R14, UR5, PT ;  /* 0x000000050e007c0c */ /* 0x008fc8000bf06270 */
[----:B------:R-:W-:Y:S01]  /*0c90*/  ISETP.LT.OR P0, PT, R14, RZ, P0 ;  /* 0x000000ff0e00720c */ /* 0x000fe20000701670 */
[----:B----4-:R-:W-:-:S12]  /*0ca0*/  IMAD.WIDE R4, R15, 0x8, R4 ;  /* 0x000000080f047825 */ /* 0x010fd800078e0204 */
[----:B------:R-:W3:Y:S01]  /*0cb0*/  @!P0 LDC.64 R6, c[0x0][0x388] ;  /* 0x0000e200ff068b82 */ /* 0x000ee20000000a00 */
[----:B------:R-:W-:-:S04]  /*0cc0*/  @!P0 IMAD R9, R14, R26, R3 ;  /* 0x0000001a0e098224 */ /* 0x000fc800078e0203 */
[----:B---3--:R-:W-:Y:S02]  /*0cd0*/  @!P0 IMAD.WIDE R6, R9, 0x8, R6 ;  /* 0x0000000809068825 */ /* 0x008fe400078e0206 */
[----:B------:R-:W0:Y:S04]  /*0ce0*/  @!P0 LDG.E.64 R8, desc[UR8][R4.64] ;  /* 0x0000000804088981 */ /* 0x000e28000c1e1b00 */
[----:B------:R-:W0:Y:S01]  /*0cf0*/  @!P0 LDG.E.64 R6, desc[UR8][R6.64] ;  /* 0x0000000806068981 */ /* 0x000e22000c1e1b00 */
[----:B------:R-:W-:Y:S01]  /*0d00*/  VIADD R14, R14, 0x1 ;  /* 0x000000010e0e7836 */ /* 0x000fe20000000000 */
[----:B------:R-:W-:Y:S04]  /*0d10*/  BSSY.RECONVERGENT B0, `(.L_x_6) ;  /* 0x000000c000007945 */ /* 0x000fe80003800200 */
[----:B------:R-:W-:-:S04]  /*0d20*/  ISETP.GE.AND P1, PT, R14, UR5, PT ;  /* 0x000000050e007c0c */ /* 0x000fc8000bf26270 */
[----:B------:R-:W-:Y:S01]  /*0d30*/  ISETP.LT.OR P1, PT, R14, RZ, P1 ;  /* 0x000000ff0e00720c */ /* 0x000fe20000f21670 */
[----:B012---:R-:W-:-:S07]  /*0d40*/  @!P0 DFMA R10, R6, R8, R10 ;  /* 0x00000008060a822b */ /* 0x007fce000000000a */
        /* <DEDUP_REMOVED lines=8> */
.L_x_7:
[----:B------:R-:W-:Y:S05]  /*0dd0*/  BSYNC.RECONVERGENT B0 ;  /* 0x0000000000007941 */ /* 0x000fea0003800200 */
.L_x_6:
[----:B------:R3:W-:Y:S01]  /*0de0*/  STG.E.64 desc[UR8][R12.64], R10 ;  /* 0x0000000a0c007986 */ /* 0x0007e2000c101b08 */
[----:B------:R-:W-:-:S12]  /*0df0*/  UIADD3 UR4, UPT, UPT, UR4, 0x2, URZ ;  /* 0x0000000204047890 */ /* 0x000fd8000fffe0ff */
.L_x_5:
[----:B------:R-:W4:Y:S01]  /*0e00*/  LDCU UR5, c[0x0][0x39c] ;  /* 0x00007380ff0577ac */ /* 0x000f220008000800 */
[----:B------:R-:W-:Y:S01]  /*0e10*/  IADD3 R0, PT, PT, R0, UR4, RZ ;  /* 0x0000000400007c10 */ /* 0x000fe2000fffe0ff */
[----:B------:R-:W-:Y:S03]  /*0e20*/  BSSY.RECONVERGENT B0, `(.L_x_8) ;  /* 0x000000d000007945 */ /* 0x000fe60003800200 */
[----:B----4-:R-:W-:-:S04]  /*0e30*/  ISETP.GE.AND P0, PT, R0, UR5, PT ;  /* 0x0000000500007c0c */ /* 0x010fc8000bf06270 */
[----:B------:R-:W-:-:S13]  /*0e40*/  ISETP.LT.OR P0, PT, R0, RZ, P0 ;  /* 0x000000ff0000720c */ /* 0x000fda0000701670 */
[----:B------:R-:W-:Y:S05]  /*0e50*/  @P0 BRA `(.L_x_9) ;  /* 0x0000000000240947 */ /* 0x000fea0003800000 */
[----:B------:R-:W4:Y:S01]  /*0e60*/  LDC.64 R4, c[0x0][0x388] ;  /* 0x0000e200ff047b82 */ /* 0x000f220000000a00 */
[----:B------:R-:W-:Y:S01]  /*0e70*/  IMAD R3, R0, R26, R3 ;  /* 0x0000001a00037224 */ /* 0x000fe200078e0203 */
[----:B------:R-:W-:-:S06]  /*0e80*/  IADD3 R9, PT, PT, R2, -UR4, RZ ;  /* 0x8000000402097c10 */ /* 0x000fcc000fffe0ff */
[----:B------:R-:W5:Y:S01]  /*0e90*/  LDC.64 R6, c[0x0][0x390] ;  /* 0x0000e400ff067b82 */ /* 0x000f620000000a00 */
[----:B----4-:R-:W-:-:S06]  /*0ea0*/  IMAD.WIDE R2, R3, 0x8, R4 ;  /* 0x0000000803027825 */ /* 0x010fcc00078e0204 */
[----:B------:R-:W0:Y:S01]  /*0eb0*/  LDG.E.64 R2, desc[UR8][R2.64] ;  /* 0x0000000802027981 */ /* 0x000e22000c1e1b00 */
[----:B-----5:R-:W-:-:S06]  /*0ec0*/  IMAD.WIDE R4, R9, 0x8, R6 ;  /* 0x0000000809047825 */ /* 0x020fcc00078e0206 */
[----:B------:R-:W0:Y:S02]  /*0ed0*/  LDG.E.64 R4, desc[UR8][R4.64] ;  /* 0x0000000804047981 */ /* 0x000e24000c1e1b00 */
[----:B0123--:R-:W-:-:S11]  /*0ee0*/  DFMA R10, R2, R4, R10 ;  /* 0x00000004020a722b */ /* 0x00ffd6000000000a */
.L_x_9:
[----:B------:R-:W-:Y:S05]  /*0ef0*/  BSYNC.RECONVERGENT B0 ;  /* 0x0000000000007941 */ /* 0x000fea0003800200 */
.L_x_8:
[----:B------:R-:W-:Y:S01]  /*0f00*/  STG.E.64 desc[UR8][R12.64], R10 ;  /* 0x0000000a0c007986 */ /* 0x000fe2000c101b08 */
[----:B------:R-:W-:Y:S05]  /*0f10*/  EXIT ;  /* 0x000000000000794d */ /* 0x000fea0003800000 */
.L_x_10:
[----:B------:R-:W-:-:S00]  /*0f20*/  BRA `(.L_x_10) ;  /* 0xfffffffc00fc7947 */ /* 0x000fc0000383ffff */
[----:B------:R-:W-:-:S00]  /*0f30*/  NOP ;  /* 0x0000000000007918 */ /* 0x000fc00000000000 */
        /* <DEDUP_REMOVED lines=12> */
.L_x_26:


//--------------------- .text._Z17convolutionRowGPUPdS_S_iii --------------------------
	.section	.text._Z17convolutionRowGPUPdS_S_iii,"ax",@progbits
	.align	128
        .global         _Z17convolutionRowGPUPdS_S_iii
        .type           _Z17convolutionRowGPUPdS_S_iii,@function
        .size           _Z17convolutionRowGPUPdS_S_iii,(.L_x_27 - _Z17convolutionRowGPUPdS_S_iii)
        .other          _Z17convolutionRowGPUPdS_S_iii,@"STO_CUDA_ENTRY STV_DEFAULT"
_Z17convolutionRowGPUPdS_S_iii:
.text._Z17convolutionRowGPUPdS_S_iii:
[----:B------:R-:W-:Y:S01]  /*0000*/  LDC R1, c[0x0][0x37c] ;  /* 0x0000df00ff017b82 */ /* 0x000fe20000000800 */
[----:B------:R-:W0:Y:S02]  /*0010*/  LDCU UR9, c[0x0][0x3a0] ;  /* 0x00007400ff0977ac */ /* 0x000e240008000800 */
[----:B0-----:R-:W-:-:S13]  /*0020*/  ISETP.LE.AND P0, PT, RZ, UR9, PT ;  /* 0x00000009ff007c0c */ /* 0x001fda000bf03270 */
[----:B------:R-:W-:Y:S05]  /*0030*/  @!P0 EXIT ;  /* 0x000000000000894d */ /* 0x000fea0003800000 */
[----:B------:R-:W0:Y:S01]  /*0040*/  S2R R7, SR_CTAID.Y ;  /* 0x0000000000077919 */ /* 0x000e220000002600 */
[----:B------:R-:W1:Y:S01]  /*0050*/  LDC.64 R4, c[0x0][0x380] ;  /* 0x0000e000ff047b82 */ /* 0x000e620000000a00 */
[----:B------:R-:W2:Y:S01]  /*0060*/  LDCU UR6, c[0x0][0x398] ;  /* 0x00007300ff0677ac */ /* 0x000ea20008000800 */
[----:B------:R-:W-:Y:S01]  /*0070*/  CS2R R2, SRZ ;  /* 0x0000000000027805 */ /* 0x000fe2000001ff00 */
[----:B------:R-:W0:Y:S01]  /*0080*/  S2R R0, SR_TID.Y ;  /* 0x0000000000007919 */ /* 0x000e220000002200 */
[----:B------:R-:W-:Y:S01]  /*0090*/  UISETP.GE.U32.AND UP0, UPT, UR9, 0x4, UPT ;  /* 0x000000040900788c */ /* 0x000fe2000bf06070 */
[----:B------:R-:W3:Y:S01]  /*00a0*/  S2R R12, SR_CTAID.X ;  /* 0x00000000000c7919 */ /* 0x000ee20000002500 */
[----:B------:R-:W4:Y:S01]  /*00b0*/  LDCU.64 UR10, c[0x0][0x358] ;  /* 0x00006b00ff0a77ac */ /* 0x000f220008000a00 */
[----:B------:R-:W3:Y:S01]  /*00c0*/  S2R R13, SR_TID.X ;  /* 0x00000000000d7919 */ /* 0x000ee20000002100 */
[----:B------:R-:W-:Y:S01]  /*00d0*/  UIADD3 UR4, UPT, UPT, -UR9, URZ, URZ ;  /* 0x000000ff09047290 */ /* 0x000fe2000fffe1ff */
[----:B0-----:R-:W-:-:S02]  /*00e0*/  IMAD R7, R7, 0x10, R0 ;  /* 0x0000001007077824 */ /* 0x001fc400078e0200 */
[----:B---3--:R-:W-:-:S04]  /*00f0*/  IMAD R0, R12, 0x10, R13 ;  /* 0x000000100c007824 */ /* 0x008fc800078e020d */
[----:B--2---:R-:W-:-:S04]  /*0100*/  IMAD R6, R7, UR6, R0 ;  /* 0x0000000607067c24 */ /* 0x004fc8000f8e0200 */
[----:B-1----:R-:W-:Y:S01]  /*0110*/  IMAD.WIDE R4, R6, 0x8, R4 ;  /* 0x0000000806047825 */ /* 0x002fe200078e0204 */
[----:B----4-:R-:W-:Y:S06]  /*0120*/  BRA.U !UP0, `(.L_x_11) ;  /* 0x00000005083c7547 */ /* 0x010fec000b800000 */
[----:B------:R-:W0:Y:S01]  /*0130*/  LDC.64 R8, c[0x0][0x390] ;  /* 0x0000e400ff087b82 */ /* 0x000e220000000a00 */
[----:B------:R-:W-:Y:S01]  /*0140*/  IMAD R7, R7, UR6, R13 ;  /* 0x0000000607077c24 */ /* 0x000fe2000f8e020d */
[----:B------:R-:W-:Y:S02]  /*0150*/  USHF.L.U32 UR8, UR9, 0x1, URZ ;  /* 0x0000000109087899 */ /* 0x000fe400080006ff */
[----:B------:R-:W-:Y:S01]  /*0160*/  VIADD R16, R0, -UR9 ;  /* 0x8000000900107c36 */ /* 0x000fe20008000000 */
[----:B------:R-:W-:Y:S01]  /*0170*/  CS2R R2, SRZ ;  /* 0x0000000000027805 */ /* 0x000fe2000001ff00 */
[----:B------:R-:W-:Y:S01]  /*0180*/  IMAD R17, R12, 0x10, R7 ;  /* 0x000000100c117824 */ /* 0x000fe200078e0207 */
[----:B------:R-:W-:Y:S01]  /*0190*/  ULOP3.LUT UR4, UR8, 0xfffffff8, URZ, 0xc0, !UPT ;  /* 0xfffffff808047892 */ /* 0x000fe2000f8ec0ff */
[----:B------:R-:W1:Y:S01]  /*01a0*/  LDC.64 R10, c[0x0][0x388] ;  /* 0x0000e200ff0a7b82 */ /* 0x000e620000000a00 */
[----:B------:R-:W-:Y:S01]  /*01b0*/  IMAD.U32 R7, RZ, RZ, UR8 ;  /* 0x00000008ff077e24 */ /* 0x000fe2000f8e00ff */
[----:B------:R-:W2:Y:S01]  /*01c0*/  LDCU UR7, c[0x0][0x398] ;  /* 0x00007300ff0777ac */ /* 0x000ea20008000800 */
[----:B------:R-:W-:Y:S01]  /*01d0*/  VIADD R17, R17, -UR9 ;  /* 0x8000000911117c36 */ /* 0x000fe20008000000 */
[----:B------:R-:W-:-:S02]  /*01e0*/  UIADD3 UR5, UPT, UPT, -UR9, 0x3, URZ ;  /* 0x0000000309057890 */ /* 0x000fc4000fffe1ff */
[----:B------:R-:W-:-:S12]  /*01f0*/  UIADD3 UR4, UPT, UPT, -UR4, URZ, URZ ;  /* 0x000000ff04047290 */ /* 0x000fd8000fffe1ff */
.L_x_12:
[----:B--2---:R-:W-:Y:S01]  /*0200*/  UMOV UR6, UR7 ;  /* 0x0000000700067c82 */ /* 0x004fe20008000000 */
[----:B-1----:R-:W-:Y:S01]  /*0210*/  IMAD.WIDE R14, R17, 0x8, R10 ;  /* 0x00000008110e7825 */ /* 0x002fe200078e020a */
[----:B------:R-:W-:-:S03]  /*0220*/  ISETP.GE.AND P0, PT, R16, UR6, PT ;  /* 0x0000000610007c0c */ /* 0x000fc6000bf06270 */
[----:B0-----:R-:W-:Y:S01]  /*0230*/  IMAD.WIDE R12, R7, 0x8, R8 ;  /* 0x00000008070c7825 */ /* 0x001fe200078e0208 */
[----:B------:R-:W-:-:S13]  /*0240*/  ISETP.LT.OR P0, PT, R16, RZ, P0 ;  /* 0x000000ff1000720c */ /* 0x000fda0000701670 */
[----:B------:R-:W2:Y:S04]  /*0250*/  @!P0 LDG.E.64 R18, desc[UR10][R14.64] ;  /* 0x0000000a0e128981 */ /* 0x000ea8000c1e1b00 */
[----:B------:R-:W2:Y:S01]  /*0260*/  @!P0 LDG.E.64 R20, desc[UR10][R12.64] ;  /* 0x0000000a0c148981 */ /* 0x000ea2000c1e1b00 */
[----:B------:R-:W-:-:S05]  /*0270*/  VIADD R22, R16, 0x1 ;  /* 0x0000000110167836 */ /* 0x000fca0000000000 */
[----:B------:R-:W-:-:S04]  /*0280*/  ISETP.GE.AND P1, PT, R22, UR6, PT ;  /* 0x0000000616007c0c */ /* 0x000fc8000bf26270 */
[----:B------:R-:W-:Y:S01]  /*0290*/  ISETP.LT.OR P1, PT, R22, RZ, P1 ;  /* 0x000000ff1600720c */ /* 0x000fe20000f21670 */
[----:B--23--:R-:W-:-:S07]  /*02a0*/  @!P0 DFMA R2, R18, R20, R2 ;  /* 0x000000141202822b */ /* 0x00cfce0000000002 */
[----:B------:R0:W-:Y:S05]  /*02b0*/  STG.E.64 desc[UR10][R4.64], R2 ;  /* 0x0000000204007986 */ /* 0x0001ea000c101b0a */
[----:B------:R-:W0:Y:S04]  /*02c0*/  @!P1 LDG.E.64 R18, desc[UR10][R14.64+0x8] ;  /* 0x0000080a0e129981 */ /* 0x000e28000c1e1b00 */
[----:B------:R-:W0:Y:S01]  /*02d0*/  @!P1 LDG.E.64 R20, desc[UR10][R12.64+-0x8] ;  /* 0xfffff80a0c149981 */ /* 0x000e22000c1e1b00 */
[----:B------:R-:W-:-:S05]  /*02e0*/  VIADD R22, R16, 0x2 ;  /* 0x0000000210167836 */ /* 0x000fca0000000000 */
[----:B------:R-:W-:-:S04]  /*02f0*/  ISETP.GE.AND P0, PT, R22, UR6, PT ;  /* 0x0000000616007c0c */ /* 0x000fc8000bf06270 */
[----:B------:R-:W-:Y:S01]  /*0300*/  ISETP.LT.OR P0, PT, R22, RZ, P0 ;  /* 0x000000ff1600720c */ /* 0x000fe20000701670 */
[----:B0-----:R-:W-:-:S07]  /*0310*/  @!P1 DFMA R2, R18, R20, R2 ;  /* 0x000000141202922b */ /* 0x001fce0000000002 */
        /* <DEDUP_REMOVED lines=17> */
[----:B------:R-:W-:-:S04]  /*0430*/  IADD3 R22, PT, PT, R16, 0x5, RZ ;  /* 0x0000000510167810 */ /* 0x000fc80007ffe0ff */
        /* <DEDUP_REMOVED lines=20> */
[----:B------:R-:W-:Y:S01]  /*0580*/  UIADD3 UR4, UPT, UPT, UR4, 0x8, URZ ;  /* 0x0000000804047890 */ /* 0x000fe2000fffe0ff */
[----:B------:R-:W-:Y:S01]  /*0590*/  VIADD R17, R17, 0x8 ;  /* 0x0000000811117836 */ /* 0x000fe20000000000 */
[----:B------:R-:W-:Y:S01]  /*05a0*/  UIADD3 UR5, UPT, UPT, UR5, 0x8, URZ ;  /* 0x0000000805057890 */ /* 0x000fe2000fffe0ff */
[----:B------:R-:W-:Y:S01]  /*05b0*/  VIADD R7, R7, 0xfffffff8 ;  /* 0xfffffff807077836 */ /* 0x000fe20000000000 */
[----:B------:R-:W-:Y:S01]  /*05c0*/  UISETP.NE.AND UP0, UPT, UR4, URZ, UPT ;  /* 0x000000ff0400728c */ /* 0x000fe2000bf05270 */
[----:B------:R-:W-:Y:S01]  /*05d0*/  VIADD R16, R16, 0x8 ;  /* 0x0000000810107836 */ /* 0x000fe20000000000 */
[----:B0-----:R-:W-:-:S07]  /*05e0*/  @!P1 DFMA R2, R18, R20, R2 ;  /* 0x000000141202922b */ /* 0x001fce0000000002 */
[----:B------:R3:W-:Y:S01]  /*05f0*/  STG.E.64 desc[UR10][R4.64], R2 ;  /* 0x0000000204007986 */ /* 0x0007e2000c101b0a */
[----:B------:R-:W-:Y:S05]  /*0600*/  BRA.U UP0, `(.L_x_12) ;  /* 0xfffffff900fc7547 */ /* 0x000fea000b83ffff */
[----:B------:R-:W-:-:S12]  /*0610*/  UIADD3 UR4, UPT, UPT, UR5, -0x3, URZ ;  /* 0xfffffffd05047890 */ /* 0x000fd8000fffe0ff */
.L_x_11:
[----:B------:R-:W0:Y:S02]  /*0620*/  LDC R7, c[0x0][0x3a0] ;  /* 0x0000e800ff077b82 */ /* 0x000e240000000800 */
[----:B0-----:R-:W-:-:S05]  /*0630*/  IMAD.SHL.U32 R8, R7, 0x2, RZ ;  /* 0x0000000207087824 */ /* 0x001fca00078e00ff */
[----:B------:R-:W-:-:S04]  /*0640*/  LOP3.LUT R8, R8, 0x6, RZ, 0xc0, !PT ;  /* 0x0000000608087812 */ /* 0x000fc800078ec0ff */
[----:B------:R-:W-:-:S13]  /*0650*/  ISETP.GE.U32.AND P0, PT, R8, 0x3, PT ;  /* 0x000000030800780c */ /* 0x000fda0003f06070 */
[----:B------:R-:W-:Y:S05]  /*0660*/  @!P0 BRA `(.L_x_13) ;  /* 0x0000000000b08947 */ /* 0x000fea0003800000 */
[----:B------:R-:W0:Y:S01]  /*0670*/  LDC.64 R8, c[0x0][0x390] ;  /* 0x0000e400ff087b82 */ /* 0x000e220000000a00 */
[----:B------:R-:W-:Y:S01]  /*0680*/  IADD3 R18, PT, PT, R0, UR4, RZ ;  /* 0x0000000400127c10 */ /* 0x000fe2000fffe0ff */
[----:B------:R-:W-:Y:S02]  /*0690*/  VIADD R13, R7, -UR4 ;  /* 0x80000004070d7c36 */ /* 0x000fe40008000000 */
[----:B------:R-:W-:Y:S01]  /*06a0*/  VIADD R15, R6, UR4 ;  /* 0x00000004060f7c36 */ /* 0x000fe20008000000 */
[----:B------:R-:W-:-:S03]  /*06b0*/  ISETP.GE.AND P0, PT, R18, UR6, PT ;  /* 0x0000000612007c0c */ /* 0x000fc6000bf06270 */
[----:B------:R-:W1:Y:S01]  /*06c0*/  LDC.64 R10, c[0x0][0x388] ;  /* 0x0000e200ff0a7b82 */ /* 0x000e620000000a00 */
[----:B------:R-:W-:Y:S01]  /*06d0*/  ISETP.LT.OR P0, PT, R18, RZ, P0 ;  /* 0x000000ff1200720c */ /* 0x000fe20000701670 */
[----:B0-----:R-:W-:-:S04]  /*06e0*/  IMAD.WIDE R8, R13, 0x8, R8 ;  /* 0x000000080d087825 */ /* 0x001fc800078e0208 */
[----:B-1----:R-:W-:-:S08]  /*06f0*/  IMAD.WIDE R10, R15, 0x8, R10 ;  /* 0x000000080f0a7825 */ /* 0x002fd000078e020a */
[----:B------:R-:W3:Y:S04]  /*0700*/  @!P0 LDG.E.64 R14, desc[UR10][R8.64] ;  /* 0x0000000a080e8981 */ /* 0x000ee8000c1e1b00 */
[----:B------:R-:W3:Y:S01]  /*0710*/  @!P0 LDG.E.64 R12, desc[UR10][R10.64] ;  /* 0x0000000a0a0c8981 */ /* 0x000ee2000c1e1b00 */
[C---:B------:R-:W-:Y:S01]  /*0720*/  VIADD R16, R18.reuse, 0x1 ;  /* 0x0000000112107836 */ /* 0x040fe20000000000 */
[----:B------:R-:W-:Y:S01]  /*0730*/  BSSY.RECONVERGENT B0, `(.L_x_14) ;  /* 0x000000f000007945 */ /* 0x000fe20003800200 */
[C---:B------:R-:W-:Y:S02]  /*0740*/  VIADD R17, R18.reuse, 0x2 ;  /* 0x0000000212117836 */ /* 0x040fe40000000000 */
[----:B------:R-:W-:Y:S01]  /*0750*/  VIADD R18, R18, 0x3 ;  /* 0x0000000312127836 */ /* 0x000fe20000000000 */
[----:B------:R-:W-:-:S02]  /*0760*/  ISETP.GE.AND P2, PT, R16, UR6, PT ;  /* 0x0000000610007c0c */ /* 0x000fc4000bf46270 */
[C---:B------:R-:W-:Y:S02]  /*0770*/  ISETP.GE.AND P3, PT, R17.reuse, UR6, PT ;  /* 0x0000000611007c0c */ /* 0x040fe4000bf66270 */
[----:B------:R-:W-:Y:S02]  /*0780*/  ISETP.LT.OR P2, PT, R16, RZ, P2 ;  /* 0x000000ff1000720c */ /* 0x000fe40001741670 */
[C---:B------:R-:W-:Y:S02]  /*0790*/  ISETP.GE.AND P1, PT, R18.reuse, UR6, PT ;  /* 0x0000000612007c0c */ /* 0x040fe4000bf26270 */
[----:B------:R-:W-:Y:S02]  /*07a0*/  ISETP.LT.OR P3, PT, R17, RZ, P3 ;  /* 0x000000ff1100720c */ /* 0x000fe40001f61670 */
[----:B------:R-:W-:Y:S01]  /*07b0*/  ISETP.LT.OR P1, PT, R18, RZ, P1 ;  /* 0x000000ff1200720c */ /* 0x000fe20000f21670 */
[----:B---3--:R-:W-:-:S07]  /*07c0*/  @!P0 DFMA R2, R12, R14, R2 ;  /* 0x0000000e0c02822b */ /* 0x008fce0000000002 */
[----:B------:R0:W-:Y:S01]  /*07d0*/  STG.E.64 desc[UR10][R4.64], R2 ;  /* 0x0000000204007986 */ /* 0x0001e2000c101b0a */
[----:B------:R-:W-:Y:S05]  /*07e0*/  @P2 BRA `(.L_x_15) ;  /* 0x00000000000c2947 */ /* 0x000fea0003800000 */
[----:B------:R-:W0:Y:S04]  /*07f0*/  LDG.E.64 R12, desc[UR10][R10.64+0x8] ;  /* 0x0000080a0a0c7981 */ /* 0x000e28000c1e1b00 */
[----:B------:R-:W0:Y:S02]  /*0800*/  LDG.E.64 R14, desc[UR10][R8.64+-0x8] ;  /* 0xfffff80a080e7981 */ /* 0x000e24000c1e1b00 */
[----:B0-----:R-:W-:-:S11]  /*0810*/  DFMA R2, R12, R14, R2 ;  /* 0x0000000e0c02722b */ /* 0x001fd60000000002 */
.L_x_15:
[----:B------:R-:W-:Y:S05]  /*0820*/  BSYNC.RECONVERGENT B0 ;  /* 0x0000000000007941 */ /* 0x000fea0003800200 */
.L_x_14:
[----:B------:R1:W-:Y:S01]  /*0830*/  STG.E.64 desc[UR10][R4.64], R2 ;  /* 0x0000000204007986 */ /* 0x0003e2000c101b0a */
[----:B------:R-:W-:Y:S04]  /*0840*/  BSSY.RECONVERGENT B0, `(.L_x_16) ;  /* 0x0000005000007945 */ /* 0x000fe80003800200 */
[----:B------:R-:W-:Y:S05]  /*0850*/  @P3 BRA `(.L_x_17) ;  /* 0x00000000000c3947 */ /* 0x000fea0003800000 */
[----:B------:R-:W0:Y:S04]  /*0860*/  LDG.E.64 R12, desc[UR10][R10.64+0x10] ;  /* 0x0000100a0a0c7981 */ /* 0x000e28000c1e1b00 */
[----:B------:R-:W0:Y:S02]  /*0870*/  LDG.E.64 R14, desc[UR10][R8.64+-0x10] ;  /* 0xfffff00a080e7981 */ /* 0x000e24000c1e1b00 */
[----:B01----:R-:W-:-:S11]  /*0880*/  DFMA R2, R12, R14, R2 ;  /* 0x0000000e0c02722b */ /* 0x003fd60000000002 */
.L_x_17:
[----:B------:R-:W-:Y:S05]  /*0890*/  BSYNC.RECONVERGENT B0 ;  /* 0x0000000000007941 */ /* 0x000fea0003800200 */
.L_x_16:
[----:B------:R2:W-:Y:S01]  /*08a0*/  STG.E.64 desc[UR10][R4.64], R2 ;  /* 0x0000000204007986 */ /* 0x0005e2000c101b0a */
[----:B------:R-:W-:Y:S04]  /*08b0*/  BSSY.RECONVERGENT B0, `(.L_x_18) ;  /* 0x0000005000007945 */ /* 0x000fe80003800200 */
[----:B------:R-:W-:Y:S05]  /*08c0*/  @P1 BRA `(.L_x_19) ;  /* 0x00000000000c1947 */ /* 0x000fea0003800000 */
[----:B------:R-:W0:Y:S04]  /*08d0*/  LDG.E.64 R10, desc[UR10][R10.64+0x18] ;  /* 0x0000180a0a0a7981 */ /* 0x000e28000c1e1b00 */
[----:B------:R-:W0:Y:S02]  /*08e0*/  LDG.E.64 R8, desc[UR10][R8.64+-0x18] ;  /* 0xffffe80a08087981 */ /* 0x000e24000c1e1b00 */
[----:B012---:R-:W-:-:S11]  /*08f0*/  DFMA R2, R10, R8, R2 ;  /* 0x000000080a02722b */ /* 0x007fd60000000002 */
.L_x_19:
[----:B------:R-:W-:Y:S05]  /*0900*/  BSYNC.RECONVERGENT B0 ;  /* 0x0000000000007941 */ /* 0x000fea0003800200 */
.L_x_18:
[----:B------:R4:W-:Y:S01]  /*0910*/  STG.E.64 desc[UR10][R4.64], R2 ;  /* 0x0000000204007986 */ /* 0x0009e2000c101b0a */
[----:B------:R-:W-:-:S12]  /*0920*/  UIADD3 UR4, UPT, UPT, UR4, 0x4, URZ ;  /* 0x0000000404047890 */ /* 0x000fd8000fffe0ff */
.L_x_13:
[----:B------:R-:W-:-:S04]  /*0930*/  LOP3.LUT R8, R7, 0x1, RZ, 0xc0, !PT ;  /* 0x0000000107087812 */ /* 0x000fc800078ec0ff */
[----:B------:R-:W-:-:S13]  /*0940*/  ISETP.NE.U32.AND P0, PT, R8, 0x1, PT ;  /* 0x000000010800780c */ /* 0x000fda0003f05070 */
[----:B------:R-:W-:Y:S05]  /*0950*/  @P0 BRA `(.L_x_20) ;  /* 0x0000000000600947 */ /* 0x000fea0003800000 */
[----:B------:R-:W5:Y:S01]  /*0960*/  LDC.64 R8, c[0x0][0x390] ;  /* 0x0000e400ff087b82 */ /* 0x000f620000000a00 */
[----:B------:R-:W-:Y:S01]  /*0970*/  VIADD R16, R0, UR4 ;  /* 0x0000000400107c36 */ /* 0x000fe20008000000 */
[----:B------:R-:W-:Y:S01]  /*0980*/  IADD3 R13, PT, PT, R7, -UR4, RZ ;  /* 0x80000004070d7c10 */ /* 0x000fe2000fffe0ff */
[----:B------:R-:W-:-:S03]  /*0990*/  VIADD R15, R6, UR4 ;  /* 0x00000004060f7c36 */ /* 0x000fc60008000000 */
[C---:B------:R-:W-:Y:S02]  /*09a0*/  ISETP.GE.AND P0, PT, R16.reuse, UR6, PT ;  /* 0x0000000610007c0c */ /* 0x040fe4000bf06270 */
[----:B------:R-:W0:Y:S02]  /*09b0*/  LDC.64 R10, c[0x0][0x388] ;  /* 0x0000e200ff0a7b82 */ /* 0x000e240000000a00 */
[----:B------:R-:W-:Y:S01]  /*09c0*/  ISETP.LT.OR P0, PT, R16, RZ, P0 ;  /* 0x000000ff1000720c */ /* 0x000fe20000701670 */
[----:B-----5:R-:W-:-:S04]  /*09d0*/  IMAD.WIDE R12, R13, 0x8, R8 ;  /* 0x000000080d0c7825 */ /* 0x020fc800078e0208 */
[----:B0-----:R-:W-:-:S08]  /*09e0*/  IMAD.WIDE R14, R15, 0x8, R10 ;  /* 0x000000080f0e7825 */ /* 0x001fd000078e020a */
[----:B------:R-:W1:Y:S04]  /*09f0*/  @!P0 LDG.E.64 R10, desc[UR10][R12.64] ;  /* 0x0000000a0c0a8981 */ /* 0x000e68000c1e1b00 */
[----:B------:R-:W1:Y:S01]  /*0a00*/  @!P0 LDG.E.64 R8, desc[UR10][R14.64] ;  /* 0x0000000a0e088981 */ /* 0x000e62000c1e1b00 */
[----:B------:R-:W-:Y:S01]  /*0a10*/  VIADD R16, R16, 0x1 ;  /* 0x0000000110107836 */ /* 0x000fe20000000000 */
[----:B------:R-:W-:Y:S04]  /*0a20*/  BSSY.RECONVERGENT B0, `(.L_x_21) ;  /* 0x0000009000007945 */ /* 0x000fe80003800200 */
[----:B------:R-:W-:-:S04]  /*0a30*/  ISETP.GE.AND P1, PT, R16, UR6, PT ;  /* 0x0000000610007c0c */ /* 0x000fc8000bf26270 */
[----:B------:R-:W-:Y:S01]  /*0a40*/  ISETP.LT.OR P1, PT, R16, RZ, P1 ;  /* 0x000000ff1000720c */ /* 0x000fe20000f21670 */
[----:B-1234-:R-:W-:-:S07]  /*0a50*/  @!P0 DFMA R2, R8, R10, R2 ;  /* 0x0000000a0802822b */ /* 0x01efce0000000002 */
[----:B------:R0:W-:Y:S05]  /*0a60*/  STG.E.64 desc[UR10][R4.64], R2 ;  /* 0x0000000204007986 */ /* 0x0001ea000c101b0a */
[----:B------:R-:W-:Y:S05]  /*0a70*/  @P1 BRA `(.L_x_22) ;  /* 0x00000000000c1947 */ /* 0x000fea0003800000 */
[----:B------:R-:W0:Y:S04]  /*0a80*/  LDG.E.64 R8, desc[UR10][R14.64+0x8] ;  /* 0x0000080a0e087981 */ /* 0x000e28000c1e1b00 */
[----:B------:R-:W0:Y:S02]  /*0a90*/  LDG.E.64 R10, desc[UR10][R12.64+-0x8] ;  /* 0xfffff80a0c0a7981 */ /* 0x000e24000c1e1b00 */
[----:B0-----:R-:W-:-:S11]  /*0aa0*/  DFMA R2, R8, R10, R2 ;  /* 0x0000000a0802722b */ /* 0x001fd60000000002 */
.L_x_22:
[----:B------:R-:W-:Y:S05]  /*0ab0*/  BSYNC.RECONVERGENT B0 ;  /* 0x0000000000007941 */ /* 0x000fea0003800200 */
.L_x_21:
[----:B------:R1:W-:Y:S01]  /*0ac0*/  STG.E.64 desc[UR10][R4.64], R2 ;  /* 0x0000000204007986 */ /* 0x0003e2000c101b0a */
[----:B------:R-:W-:-:S12]  /*0ad0*/  UIADD3 UR4, UPT, UPT, UR4, 0x2, URZ ;  /* 0x0000000204047890 */ /* 0x000fd8000fffe0ff */
.L_x_20:
[----:B------:R-:W-:Y:S01]  /*0ae0*/  VIADD R0, R0, UR4 ;  /* 0x0000000400007c36 */ /* 0x000fe20008000000 */
[----:B------:R-:W-:Y:S04]  /*0af0*/  BSSY.RECONVERGENT B0, `(.L_x_23) ;  /* 0x000000d000007945 */ /* 0x000fe80003800200 */
[----:B------:R-:W-:-:S04]  /*0b00*/  ISETP.GE.AND P0, PT, R0, UR6, PT ;  /* 0x0000000600007c0c */ /* 0x000fc8000bf06270 */
[----:B------:R-:W-:-:S13]  /*0b10*/  ISETP.LT.OR P0, PT, R0, RZ, P0 ;  /* 0x000000ff0000720c */ /* 0x000fda0000701670 */
[----:B------:R-:W-:Y:S05]  /*0b20*/  @P0 BRA `(.L_x_24) ;  /* 0x0000000000240947 */ /* 0x000fea0003800000 */
[----:B------:R-:W5:Y:S01]  /*0b30*/  LDC.64 R8, c[0x0][0x388] ;  /* 0x0000e200ff087b82 */ /* 0x000f620000000a00 */
[----:B------:R-:W-:Y:S02]  /*0b40*/  VIADD R13, R6, UR4 ;  /* 0x00000004060d7c36 */ /* 0x000fe40008000000 */
[----:B------:R-:W-:-:S05]  /*0b50*/  VIADD R15, R7, -UR4 ;  /* 0x80000004070f7c36 */ /* 0x000fca0008000000 */
[----:B------:R-:W0:Y:S01]  /*0b60*/  LDC.64 R10, c[0x0][0x390] ;  /* 0x0000e400ff0a7b82 */ /* 0x000e220000000a00 */
[----:B-----5:R-:W-:-:S06]  /*0b70*/  IMAD.WIDE R6, R13, 0x8, R8 ;  /* 0x000000080d067825 */ /* 0x020fcc00078e0208 */
[----:B------:R-:W1:Y:S01]  /*0b80*/  LDG.E.64 R6, desc[UR10][R6.64] ;  /* 0x0000000a06067981 */ /* 0x000e62000c1e1b00 */
[----:B0-----:R-:W-:-:S06]  /*0b90*/  IMAD.WIDE R8, R15, 0x8, R10 ;  /* 0x000000080f087825 */ /* 0x001fcc00078e020a */
[----:B------:R-:W1:Y:S02]  /*0ba0*/  LDG.E.64 R8, desc[UR10][R8.64] ;  /* 0x0000000a08087981 */ /* 0x000e64000c1e1b00 */
[----:B-1234-:R-:W-:-:S11]  /*0bb0*/  DFMA R2, R6, R8, R2 ;  /* 0x000000080602722b */ /* 0x01efd60000000002 */
.L_x_24:
[----:B------:R-:W-:Y:S05]  /*0bc0*/  BSYNC.RECONVERGENT B0 ;  /* 0x0000000000007941 */ /* 0x000fea0003800200 */
.L_x_23:
[----:B------:R-:W-:Y:S01]  /*0bd0*/  STG.E.64 desc[UR10][R4.64], R2 ;  /* 0x0000000204007986 */ /* 0x000fe2000c101b0a */
[----:B------:R-:W-:Y:S05]  /*0be0*/  EXIT ;  /* 0x000000000000794d */ /* 0x000fea0003800000 */
.L_x_25:
        /* <DEDUP_REMOVED lines=9> */
.L_x_27:


//--------------------- .nv.shared.reserved.0     --------------------------
	.section	.nv.shared.reserved.0,"aw",@nobits
	.weak		__nv_reservedSMEM_offset_0_alias
	.size		__nv_reservedSMEM_offset_0_alias, 0, 64
	.other		__nv_reservedSMEM_offset_0_alias,@"STO_CUDA_RESERVED_SHARED STV_DEFAULT"
__nv_reservedSMEM_offset_0_alias:
	.zero		0
	.zero		64


//--------------------- .nv.constant0._Z20convolutionColumnGPUPdS_S_iii --------------------------
	.section	.nv.constant0._Z20convolutionColumnGPUPdS_S_iii,"a",@progbits
	.sectionflags	@""
	.align	4
.nv.constant0._Z20convolutionColumnGPUPdS_S_iii:
	.zero		932


//--------------------- .nv.constant0._Z17convolutionRowGPUPdS_S_iii --------------------------
	.section	.nv.constant0._Z17convolutionRowGPUPdS_S_iii,"a",@progbits
	.sectionflags	@""
	.align	4
.nv.constant0._Z17convolutionRowGPUPdS_S_iii:
	.zero		932


//--------------------- SYMBOLS --------------------------

	.type		.nv.reservedSmem.offset0,@object
	.size		.nv.reservedSmem.offset0,0x4
